//
// Generated by NVIDIA NVVM Compiler
//
// Compiler Build ID: CL-36424714
// Cuda compilation tools, release 13.0, V13.0.88
// Based on NVVM 20.0.0
//

.version 9.0
.target sm_100
.address_size 64

	// .globl	_Z11init_kernelP6float2ffii
.extern .shared .align 16 .b8 shared[];
.global .align 4 .b8 __cudart_i2opi_f[24] = {65, 144, 67, 60, 153, 149, 98, 219, 192, 221, 52, 245, 209, 87, 39, 252, 41, 21, 68, 78, 110, 131, 249, 162};

.visible .entry _Z11init_kernelP6float2ffii(
	.param .u64 .ptr .align 1 _Z11init_kernelP6float2ffii_param_0,
	.param .f32 _Z11init_kernelP6float2ffii_param_1,
	.param .f32 _Z11init_kernelP6float2ffii_param_2,
	.param .u32 _Z11init_kernelP6float2ffii_param_3,
	.param .u32 _Z11init_kernelP6float2ffii_param_4
)
{
	.reg .pred 	%p<3>;
	.reg .b32 	%r<20>;
	.reg .b32 	%f<23>;
	.reg .b64 	%rd<5>;
	.reg .b64 	%fd<9>;

	ld.param.u64 	%rd2, [_Z11init_kernelP6float2ffii_param_0];
	ld.param.f32 	%f1, [_Z11init_kernelP6float2ffii_param_2];
	ld.param.u32 	%r7, [_Z11init_kernelP6float2ffii_param_3];
	ld.param.u32 	%r8, [_Z11init_kernelP6float2ffii_param_4];
	mov.u32 	%r9, %ctaid.x;
	mov.u32 	%r1, %ntid.x;
	mov.u32 	%r10, %tid.x;
	mad.lo.s32 	%r19, %r9, %r1, %r10;
	mul.lo.s32 	%r3, %r8, %r7;
	setp.ge.s32 	%p1, %r19, %r3;
	@%p1 bra 	$L__BB0_3;
	add.s32 	%r11, %r8, -1;
	cvt.rn.f64.s32 	%fd3, %r11;
	rcp.rn.f64 	%fd1, %fd3;
	add.s32 	%r12, %r7, -1;
	cvt.rn.f64.s32 	%fd4, %r12;
	rcp.rn.f64 	%fd2, %fd4;
	mov.u32 	%r13, %nctaid.x;
	mul.lo.s32 	%r4, %r1, %r13;
	cvta.to.global.u64 	%rd1, %rd2;
$L__BB0_2:
	div.s32 	%r14, %r19, %r7;
	mul.lo.s32 	%r15, %r14, %r7;
	sub.s32 	%r16, %r19, %r15;
	cvt.rn.f32.s32 	%f2, %r14;
	cvt.f64.f32 	%fd5, %f2;
	fma.rn.f64 	%fd6, %fd1, %fd5, 0dBFE0000000000000;
	cvt.rn.f32.f64 	%f3, %fd6;
	cvt.rn.f64.s32 	%fd7, %r16;
	fma.rn.f64 	%fd8, %fd2, %fd7, 0dBFE0000000000000;
	cvt.rn.f32.f64 	%f4, %fd8;
	mul.f32 	%f5, %f3, %f3;
	fma.rn.f32 	%f6, %f4, %f4, %f5;
	sqrt.rn.f32 	%f7, %f6;
	neg.f32 	%f8, %f7;
	mul.f32 	%f9, %f7, %f8;
	div.rn.f32 	%f10, %f9, %f1;
	fma.rn.f32 	%f11, %f10, 0f3BBB989D, 0f3F000000;
	cvt.sat.f32.f32 	%f12, %f11;
	mov.f32 	%f13, 0f4B400001;
	mov.f32 	%f14, 0f437C0000;
	fma.rm.f32 	%f15, %f12, %f14, %f13;
	add.f32 	%f16, %f15, 0fCB40007F;
	neg.f32 	%f17, %f16;
	fma.rn.f32 	%f18, %f10, 0f3FB8AA3B, %f17;
	fma.rn.f32 	%f19, %f10, 0f32A57060, %f18;
	mov.b32 	%r17, %f15;
	shl.b32 	%r18, %r17, 23;
	mov.b32 	%f20, %r18;
	ex2.approx.ftz.f32 	%f21, %f19;
	mul.f32 	%f22, %f21, %f20;
	mul.wide.s32 	%rd3, %r19, 8;
	add.s64 	%rd4, %rd1, %rd3;
	st.global.f32 	[%rd4], %f22;
	add.s32 	%r19, %r19, %r4;
	setp.lt.s32 	%p2, %r19, %r3;
	@%p2 bra 	$L__BB0_2;
$L__BB0_3:
	ret;

}
	// .globl	_Z10max_reducePK6float2Pfm
.visible .entry _Z10max_reducePK6float2Pfm(
	.param .u64 .ptr .align 1 _Z10max_reducePK6float2Pfm_param_0,
	.param .u64 .ptr .align 1 _Z10max_reducePK6float2Pfm_param_1,
	.param .u64 _Z10max_reducePK6float2Pfm_param_2
)
{
	.reg .pred 	%p<11>;
	.reg .b32 	%r<24>;
	.reg .b32 	%f<12>;
	.reg .b64 	%rd<12>;

	ld.param.u64 	%rd6, [_Z10max_reducePK6float2Pfm_param_0];
	ld.param.u64 	%rd8, [_Z10max_reducePK6float2Pfm_param_1];
	ld.param.u64 	%rd7, [_Z10max_reducePK6float2Pfm_param_2];
	cvta.to.global.u64 	%rd1, %rd8;
	mov.u32 	%r1, %tid.x;
	mov.u32 	%r22, %ntid.x;
	mov.u32 	%r14, %ctaid.x;
	mad.lo.s32 	%r21, %r22, %r14, %r1;
	shl.b32 	%r15, %r1, 2;
	mov.u32 	%r16, shared;
	add.s32 	%r4, %r16, %r15;
	mov.b32 	%r17, -8388609;
	st.shared.u32 	[%r4], %r17;
	cvt.s64.s32 	%rd2, %r21;
	setp.le.u64 	%p1, %rd7, %rd2;
	@%p1 bra 	$L__BB1_4;
	mov.u32 	%r18, %nctaid.x;
	mul.lo.s32 	%r5, %r18, %r22;
	cvta.to.global.u64 	%rd3, %rd6;
	mov.f32 	%f11, 0fFF7FFFFF;
	mov.u64 	%rd11, %rd2;
$L__BB1_2:
	shl.b64 	%rd9, %rd11, 3;
	add.s64 	%rd10, %rd3, %rd9;
	ld.global.f32 	%f5, [%rd10];
	max.f32 	%f11, %f11, %f5;
	add.s32 	%r21, %r21, %r5;
	cvt.s64.s32 	%rd11, %r21;
	setp.gt.u64 	%p2, %rd7, %rd11;
	@%p2 bra 	$L__BB1_2;
	st.shared.f32 	[%r4], %f11;
$L__BB1_4:
	bar.sync 	0;
	setp.lt.u32 	%p3, %r22, 2;
	@%p3 bra 	$L__BB1_8;
$L__BB1_5:
	setp.le.u64 	%p4, %rd7, %rd2;
	shr.u32 	%r9, %r22, 1;
	setp.ge.u32 	%p5, %r1, %r9;
	or.pred  	%p6, %p4, %p5;
	@%p6 bra 	$L__BB1_7;
	ld.shared.f32 	%f6, [%r4];
	shl.b32 	%r19, %r9, 2;
	add.s32 	%r20, %r4, %r19;
	ld.shared.f32 	%f7, [%r20];
	max.f32 	%f8, %f6, %f7;
	st.shared.f32 	[%r4], %f8;
$L__BB1_7:
	bar.sync 	0;
	setp.gt.u32 	%p7, %r22, 3;
	mov.u32 	%r22, %r9;
	@%p7 bra 	$L__BB1_5;
$L__BB1_8:
	setp.ne.s32 	%p8, %r1, 0;
	@%p8 bra 	$L__BB1_12;
	ld.shared.f32 	%f3, [shared];
	ld.global.u32 	%r23, [%rd1];
	mov.b32 	%f9, %r23;
	setp.leu.f32 	%p9, %f3, %f9;
	@%p9 bra 	$L__BB1_12;
	mov.b32 	%r11, %f3;
$L__BB1_11:
	atom.relaxed.global.cas.b32 	%r23, [%rd1], %r23, %r11;
	mov.b32 	%f10, %r23;
	setp.gt.f32 	%p10, %f3, %f10;
	@%p10 bra 	$L__BB1_11;
$L__BB1_12:
	ret;

}
	// .globl	_Z14min_max_reduceP6float2PfS1_m
.visible .entry _Z14min_max_reduceP6float2PfS1_m(
	.param .u64 .ptr .align 1 _Z14min_max_reduceP6float2PfS1_m_param_0,
	.param .u64 .ptr .align 1 _Z14min_max_reduceP6float2PfS1_m_param_1,
	.param .u64 .ptr .align 1 _Z14min_max_reduceP6float2PfS1_m_param_2,
	.param .u64 _Z14min_max_reduceP6float2PfS1_m_param_3
)
{
	.reg .pred 	%p<13>;
	.reg .b32 	%r<36>;
	.reg .b32 	%f<22>;
	.reg .b64 	%rd<14>;

	ld.param.u64 	%rd7, [_Z14min_max_reduceP6float2PfS1_m_param_0];
	ld.param.u64 	%rd9, [_Z14min_max_reduceP6float2PfS1_m_param_1];
	ld.param.u64 	%rd10, [_Z14min_max_reduceP6float2PfS1_m_param_2];
	ld.param.u64 	%rd8, [_Z14min_max_reduceP6float2PfS1_m_param_3];
	cvta.to.global.u64 	%rd1, %rd10;
	cvta.to.global.u64 	%rd2, %rd9;
	mov.u32 	%r1, %tid.x;
	mov.u32 	%r33, %ntid.x;
	mov.u32 	%r20, %ctaid.x;
	mad.lo.s32 	%r32, %r33, %r20, %r1;
	shl.b32 	%r21, %r1, 2;
	mov.u32 	%r22, shared;
	add.s32 	%r4, %r22, %r21;
	mov.b32 	%r23, -8388609;
	st.shared.u32 	[%r4], %r23;
	shl.b32 	%r5, %r33, 2;
	add.s32 	%r6, %r4, %r5;
	mov.b32 	%r24, 2139095039;
	st.shared.u32 	[%r6], %r24;
	cvt.s64.s32 	%rd3, %r32;
	setp.le.u64 	%p1, %rd8, %rd3;
	@%p1 bra 	$L__BB2_4;
	mov.u32 	%r25, %nctaid.x;
	mul.lo.s32 	%r7, %r25, %r33;
	cvta.to.global.u64 	%rd4, %rd7;
	mov.f32 	%f21, 0fFF7FFFFF;
	mov.f32 	%f20, 0f7F7FFFFF;
	mov.u64 	%rd13, %rd3;
$L__BB2_2:
	shl.b64 	%rd11, %rd13, 3;
	add.s64 	%rd12, %rd4, %rd11;
	ld.global.f32 	%f9, [%rd12];
	max.f32 	%f21, %f21, %f9;
	min.f32 	%f20, %f20, %f9;
	add.s32 	%r32, %r32, %r7;
	cvt.s64.s32 	%rd13, %r32;
	setp.gt.u64 	%p2, %rd8, %rd13;
	@%p2 bra 	$L__BB2_2;
	st.shared.f32 	[%r4], %f21;
	st.shared.f32 	[%r6], %f20;
$L__BB2_4:
	bar.sync 	0;
	setp.lt.u32 	%p3, %r33, 2;
	@%p3 bra 	$L__BB2_8;
$L__BB2_5:
	setp.le.u64 	%p4, %rd8, %rd3;
	shr.u32 	%r11, %r33, 1;
	setp.ge.u32 	%p5, %r1, %r11;
	or.pred  	%p6, %p4, %p5;
	@%p6 bra 	$L__BB2_7;
	ld.shared.f32 	%f10, [%r4];
	shl.b32 	%r26, %r11, 2;
	add.s32 	%r27, %r4, %r26;
	ld.shared.f32 	%f11, [%r27];
	max.f32 	%f12, %f10, %f11;
	st.shared.f32 	[%r4], %f12;
	ld.shared.f32 	%f13, [%r6];
	add.s32 	%r28, %r27, %r5;
	ld.shared.f32 	%f14, [%r28];
	min.f32 	%f15, %f13, %f14;
	st.shared.f32 	[%r6], %f15;
$L__BB2_7:
	bar.sync 	0;
	setp.gt.u32 	%p7, %r33, 3;
	mov.u32 	%r33, %r11;
	@%p7 bra 	$L__BB2_5;
$L__BB2_8:
	setp.ne.s32 	%p8, %r1, 0;
	@%p8 bra 	$L__BB2_15;
	ld.shared.f32 	%f5, [shared];
	ld.global.u32 	%r34, [%rd2];
	mov.b32 	%f16, %r34;
	setp.leu.f32 	%p9, %f5, %f16;
	@%p9 bra 	$L__BB2_12;
	mov.b32 	%r13, %f5;
$L__BB2_11:
	atom.relaxed.global.cas.b32 	%r34, [%rd2], %r34, %r13;
	mov.b32 	%f17, %r34;
	setp.gt.f32 	%p10, %f5, %f17;
	@%p10 bra 	$L__BB2_11;
$L__BB2_12:
	add.s32 	%r31, %r22, %r5;
	ld.shared.f32 	%f6, [%r31];
	ld.global.u32 	%r35, [%rd1];
	mov.b32 	%f18, %r35;
	setp.geu.f32 	%p11, %f6, %f18;
	@%p11 bra 	$L__BB2_15;
	mov.b32 	%r17, %f6;
$L__BB2_14:
	atom.relaxed.global.cas.b32 	%r35, [%rd1], %r35, %r17;
	mov.b32 	%f19, %r35;
	setp.lt.f32 	%p12, %f6, %f19;
	@%p12 bra 	$L__BB2_14;
$L__BB2_15:
	ret;

}
	// .globl	_Z13BGR2HSVKernelPhiii
.visible .entry _Z13BGR2HSVKernelPhiii(
	.param .u64 .ptr .align 1 _Z13BGR2HSVKernelPhiii_param_0,
	.param .u32 _Z13BGR2HSVKernelPhiii_param_1,
	.param .u32 _Z13BGR2HSVKernelPhiii_param_2,
	.param .u32 _Z13BGR2HSVKernelPhiii_param_3
)
{
	.reg .pred 	%p<9>;
	.reg .b16 	%rs<4>;
	.reg .b32 	%r<19>;
	.reg .b32 	%f<33>;
	.reg .b64 	%rd<5>;

	ld.param.u64 	%rd2, [_Z13BGR2HSVKernelPhiii_param_0];
	ld.param.u32 	%r4, [_Z13BGR2HSVKernelPhiii_param_1];
	ld.param.u32 	%r5, [_Z13BGR2HSVKernelPhiii_param_2];
	ld.param.u32 	%r3, [_Z13BGR2HSVKernelPhiii_param_3];
	mov.u32 	%r7, %ctaid.x;
	mov.u32 	%r8, %ntid.x;
	mov.u32 	%r9, %tid.x;
	mad.lo.s32 	%r1, %r7, %r8, %r9;
	mov.u32 	%r10, %ctaid.y;
	mov.u32 	%r11, %ntid.y;
	mov.u32 	%r12, %tid.y;
	mad.lo.s32 	%r13, %r10, %r11, %r12;
	setp.ge.s32 	%p1, %r1, %r4;
	setp.ge.s32 	%p2, %r13, %r5;
	or.pred  	%p3, %p1, %p2;
	@%p3 bra 	$L__BB3_8;
	cvta.to.global.u64 	%rd3, %rd2;
	mul.lo.s32 	%r14, %r3, %r13;
	mad.lo.s32 	%r15, %r1, 3, %r14;
	cvt.s64.s32 	%rd4, %r15;
	add.s64 	%rd1, %rd3, %rd4;
	ld.global.u8 	%rs1, [%rd1];
	ld.global.u8 	%rs2, [%rd1+1];
	ld.global.u8 	%rs3, [%rd1+2];
	cvt.rn.f32.u16 	%f12, %rs1;
	div.rn.f32 	%f1, %f12, 0f437F0000;
	cvt.rn.f32.u16 	%f13, %rs2;
	div.rn.f32 	%f2, %f13, 0f437F0000;
	cvt.rn.f32.u16 	%f14, %rs3;
	div.rn.f32 	%f3, %f14, 0f437F0000;
	max.f32 	%f15, %f1, %f2;
	max.f32 	%f4, %f15, %f3;
	min.f32 	%f16, %f1, %f2;
	min.f32 	%f17, %f16, %f3;
	sub.f32 	%f5, %f4, %f17;
	setp.gt.f32 	%p4, %f4, 0f00000000;
	div.rn.f32 	%f18, %f5, %f4;
	selp.f32 	%f6, %f18, 0f00000000, %p4;
	setp.eq.f32 	%p5, %f6, 0f00000000;
	mov.f32 	%f32, 0f00000000;
	@%p5 bra 	$L__BB3_7;
	setp.neu.f32 	%p6, %f4, %f3;
	@%p6 bra 	$L__BB3_4;
	sub.f32 	%f25, %f2, %f1;
	mul.f32 	%f26, %f25, 0f42700000;
	div.rn.f32 	%f32, %f26, %f5;
	bra.uni 	$L__BB3_7;
$L__BB3_4:
	setp.neu.f32 	%p7, %f4, %f2;
	@%p7 bra 	$L__BB3_6;
	sub.f32 	%f22, %f1, %f3;
	mul.f32 	%f23, %f22, 0f42700000;
	div.rn.f32 	%f24, %f23, %f5;
	add.f32 	%f32, %f24, 0f42F00000;
	bra.uni 	$L__BB3_7;
$L__BB3_6:
	sub.f32 	%f19, %f3, %f2;
	mul.f32 	%f20, %f19, 0f42700000;
	div.rn.f32 	%f21, %f20, %f5;
	add.f32 	%f32, %f21, 0f43700000;
$L__BB3_7:
	setp.lt.f32 	%p8, %f32, 0f00000000;
	add.f32 	%f27, %f32, 0f43B40000;
	selp.f32 	%f28, %f27, %f32, %p8;
	mul.f32 	%f29, %f28, 0f3F000000;
	cvt.rzi.u32.f32 	%r16, %f29;
	st.global.u8 	[%rd1], %r16;
	mul.f32 	%f30, %f6, 0f437F0000;
	cvt.rzi.u32.f32 	%r17, %f30;
	st.global.u8 	[%rd1+1], %r17;
	mul.f32 	%f31, %f4, 0f437F0000;
	cvt.rzi.u32.f32 	%r18, %f31;
	st.global.u8 	[%rd1+2], %r18;
$L__BB3_8:
	ret;

}
	// .globl	_Z13HSV2BGRKernelPhiii
.visible .entry _Z13HSV2BGRKernelPhiii(
	.param .u64 .ptr .align 1 _Z13HSV2BGRKernelPhiii_param_0,
	.param .u32 _Z13HSV2BGRKernelPhiii_param_1,
	.param .u32 _Z13HSV2BGRKernelPhiii_param_2,
	.param .u32 _Z13HSV2BGRKernelPhiii_param_3
)
{
	.reg .pred 	%p<11>;
	.reg .b16 	%rs<4>;
	.reg .b32 	%r<40>;
	.reg .b32 	%f<39>;
	.reg .b64 	%rd<5>;

	ld.param.u64 	%rd2, [_Z13HSV2BGRKernelPhiii_param_0];
	ld.param.u32 	%r4, [_Z13HSV2BGRKernelPhiii_param_1];
	ld.param.u32 	%r5, [_Z13HSV2BGRKernelPhiii_param_2];
	ld.param.u32 	%r3, [_Z13HSV2BGRKernelPhiii_param_3];
	mov.u32 	%r7, %ctaid.x;
	mov.u32 	%r8, %ntid.x;
	mov.u32 	%r9, %tid.x;
	mad.lo.s32 	%r1, %r7, %r8, %r9;
	mov.u32 	%r10, %ctaid.y;
	mov.u32 	%r11, %ntid.y;
	mov.u32 	%r12, %tid.y;
	mad.lo.s32 	%r13, %r10, %r11, %r12;
	setp.ge.s32 	%p1, %r1, %r4;
	setp.ge.s32 	%p2, %r13, %r5;
	or.pred  	%p3, %p1, %p2;
	@%p3 bra 	$L__BB4_14;
	cvta.to.global.u64 	%rd3, %rd2;
	mul.lo.s32 	%r15, %r3, %r13;
	mad.lo.s32 	%r16, %r1, 3, %r15;
	cvt.s64.s32 	%rd4, %r16;
	add.s64 	%rd1, %rd3, %rd4;
	ld.global.u8 	%rs1, [%rd1];
	ld.global.u8 	%rs2, [%rd1+1];
	ld.global.u8 	%rs3, [%rd1+2];
	cvt.rn.f32.u16 	%f5, %rs1;
	add.f32 	%f6, %f5, %f5;
	cvt.rn.f32.u16 	%f7, %rs2;
	div.rn.f32 	%f8, %f7, 0f437F0000;
	cvt.rn.f32.u16 	%f9, %rs3;
	div.rn.f32 	%f1, %f9, 0f437F0000;
	div.rn.f32 	%f10, %f6, 0f42700000;
	cvt.rmi.f32.f32 	%f11, %f10;
	cvt.rzi.s32.f32 	%r17, %f11;
	mul.hi.s32 	%r18, %r17, 715827883;
	shr.u32 	%r19, %r18, 31;
	add.s32 	%r20, %r18, %r19;
	mul.lo.s32 	%r21, %r20, 6;
	sub.s32 	%r14, %r17, %r21;
	cvt.rn.f32.s32 	%f12, %r14;
	sub.f32 	%f13, %f10, %f12;
	mov.f32 	%f14, 0f3F800000;
	sub.f32 	%f15, %f14, %f8;
	mul.f32 	%f2, %f1, %f15;
	mul.f32 	%f16, %f8, %f13;
	sub.f32 	%f17, %f14, %f16;
	mul.f32 	%f3, %f1, %f17;
	sub.f32 	%f18, %f14, %f13;
	mul.f32 	%f19, %f8, %f18;
	sub.f32 	%f20, %f14, %f19;
	mul.f32 	%f4, %f1, %f20;
	setp.gt.s32 	%p4, %r14, 2;
	@%p4 bra 	$L__BB4_6;
	setp.eq.s32 	%p8, %r14, 0;
	@%p8 bra 	$L__BB4_10;
	setp.eq.s32 	%p9, %r14, 1;
	@%p9 bra 	$L__BB4_11;
	setp.eq.s32 	%p10, %r14, 2;
	@%p10 bra 	$L__BB4_5;
	bra.uni 	$L__BB4_14;
$L__BB4_5:
	mul.f32 	%f30, %f2, 0f437F0000;
	cvt.rzi.u32.f32 	%r31, %f30;
	st.global.u8 	[%rd1+2], %r31;
	mul.f32 	%f31, %f1, 0f437F0000;
	cvt.rzi.u32.f32 	%r32, %f31;
	st.global.u8 	[%rd1+1], %r32;
	mul.f32 	%f32, %f4, 0f437F0000;
	cvt.rzi.u32.f32 	%r33, %f32;
	st.global.u8 	[%rd1], %r33;
	bra.uni 	$L__BB4_14;
$L__BB4_6:
	setp.eq.s32 	%p5, %r14, 3;
	@%p5 bra 	$L__BB4_12;
	setp.eq.s32 	%p6, %r14, 4;
	@%p6 bra 	$L__BB4_13;
	setp.eq.s32 	%p7, %r14, 5;
	@%p7 bra 	$L__BB4_9;
	bra.uni 	$L__BB4_14;
$L__BB4_9:
	mul.f32 	%f21, %f1, 0f437F0000;
	cvt.rzi.u32.f32 	%r22, %f21;
	st.global.u8 	[%rd1+2], %r22;
	mul.f32 	%f22, %f2, 0f437F0000;
	cvt.rzi.u32.f32 	%r23, %f22;
	st.global.u8 	[%rd1+1], %r23;
	mul.f32 	%f23, %f3, 0f437F0000;
	cvt.rzi.u32.f32 	%r24, %f23;
	st.global.u8 	[%rd1], %r24;
	bra.uni 	$L__BB4_14;
$L__BB4_10:
	mul.f32 	%f36, %f1, 0f437F0000;
	cvt.rzi.u32.f32 	%r37, %f36;
	st.global.u8 	[%rd1+2], %r37;
	mul.f32 	%f37, %f4, 0f437F0000;
	cvt.rzi.u32.f32 	%r38, %f37;
	st.global.u8 	[%rd1+1], %r38;
	mul.f32 	%f38, %f2, 0f437F0000;
	cvt.rzi.u32.f32 	%r39, %f38;
	st.global.u8 	[%rd1], %r39;
	bra.uni 	$L__BB4_14;
$L__BB4_11:
	mul.f32 	%f33, %f3, 0f437F0000;
	cvt.rzi.u32.f32 	%r34, %f33;
	st.global.u8 	[%rd1+2], %r34;
	mul.f32 	%f34, %f1, 0f437F0000;
	cvt.rzi.u32.f32 	%r35, %f34;
	st.global.u8 	[%rd1+1], %r35;
	mul.f32 	%f35, %f2, 0f437F0000;
	cvt.rzi.u32.f32 	%r36, %f35;
	st.global.u8 	[%rd1], %r36;
	bra.uni 	$L__BB4_14;
$L__BB4_12:
	mul.f32 	%f27, %f2, 0f437F0000;
	cvt.rzi.u32.f32 	%r28, %f27;
	st.global.u8 	[%rd1+2], %r28;
	mul.f32 	%f28, %f3, 0f437F0000;
	cvt.rzi.u32.f32 	%r29, %f28;
	st.global.u8 	[%rd1+1], %r29;
	mul.f32 	%f29, %f1, 0f437F0000;
	cvt.rzi.u32.f32 	%r30, %f29;
	st.global.u8 	[%rd1], %r30;
	bra.uni 	$L__BB4_14;
$L__BB4_13:
	mul.f32 	%f24, %f4, 0f437F0000;
	cvt.rzi.u32.f32 	%r25, %f24;
	st.global.u8 	[%rd1+2], %r25;
	mul.f32 	%f25, %f2, 0f437F0000;
	cvt.rzi.u32.f32 	%r26, %f25;
	st.global.u8 	[%rd1+1], %r26;
	mul.f32 	%f26, %f1, 0f437F0000;
	cvt.rzi.u32.f32 	%r27, %f26;
	st.global.u8 	[%rd1], %r27;
$L__BB4_14:
	ret;

}
	// .globl	_Z9scale_expP6float2fm
.visible .entry _Z9scale_expP6float2fm(
	.param .u64 .ptr .align 1 _Z9scale_expP6float2fm_param_0,
	.param .f32 _Z9scale_expP6float2fm_param_1,
	.param .u64 _Z9scale_expP6float2fm_param_2
)
{
	.local .align 4 .b8 	__local_depot5[28];
	.reg .b64 	%SP;
	.reg .b64 	%SPL;
	.reg .pred 	%p<12>;
	.reg .b32 	%r<53>;
	.reg .b32 	%f<47>;
	.reg .b64 	%rd<30>;
	.reg .b64 	%fd<3>;

	mov.u64 	%SPL, __local_depot5;
	ld.param.u64 	%rd14, [_Z9scale_expP6float2fm_param_0];
	ld.param.f32 	%f9, [_Z9scale_expP6float2fm_param_1];
	ld.param.u64 	%rd15, [_Z9scale_expP6float2fm_param_2];
	add.u64 	%rd1, %SPL, 0;
	mov.u32 	%r20, %ctaid.x;
	mov.u32 	%r1, %ntid.x;
	mov.u32 	%r21, %tid.x;
	mad.lo.s32 	%r48, %r20, %r1, %r21;
	cvt.s64.s32 	%rd26, %r48;
	setp.le.u64 	%p1, %rd15, %rd26;
	@%p1 bra 	$L__BB5_11;
	neg.f32 	%f1, %f9;
	mov.f32 	%f10, 0f3F000000;
	cvt.sat.f32.f32 	%f11, %f10;
	mov.f32 	%f12, 0f4B400001;
	mov.f32 	%f13, 0f437C0000;
	fma.rm.f32 	%f14, %f11, %f13, %f12;
	add.f32 	%f15, %f14, 0fCB40007F;
	mov.f32 	%f16, 0f00000000;
	sub.f32 	%f17, %f16, %f15;
	add.f32 	%f18, %f17, 0f00000000;
	mov.b32 	%r22, %f14;
	shl.b32 	%r23, %r22, 23;
	mov.b32 	%f19, %r23;
	ex2.approx.ftz.f32 	%f20, %f18;
	mul.f32 	%f2, %f20, %f19;
	mov.u32 	%r24, %nctaid.x;
	mul.lo.s32 	%r3, %r1, %r24;
	cvta.to.global.u64 	%rd3, %rd14;
	mov.u64 	%rd18, __cudart_i2opi_f;
$L__BB5_2:
	shl.b64 	%rd17, %rd26, 3;
	add.s64 	%rd5, %rd3, %rd17;
	ld.global.f32 	%f21, [%rd5];
	mul.f32 	%f3, %f21, %f1;
	mul.f32 	%f22, %f3, 0f3F22F983;
	cvt.rni.s32.f32 	%r52, %f22;
	cvt.rn.f32.s32 	%f23, %r52;
	fma.rn.f32 	%f24, %f23, 0fBFC90FDA, %f3;
	fma.rn.f32 	%f25, %f23, 0fB3A22168, %f24;
	fma.rn.f32 	%f46, %f23, 0fA7C234C5, %f25;
	abs.f32 	%f5, %f3;
	setp.ltu.f32 	%p2, %f5, 0f47CE4780;
	@%p2 bra 	$L__BB5_10;
	setp.neu.f32 	%p3, %f5, 0f7F800000;
	@%p3 bra 	$L__BB5_5;
	mov.f32 	%f28, 0f00000000;
	mul.rn.f32 	%f46, %f3, %f28;
	mov.b32 	%r52, 0;
	bra.uni 	$L__BB5_10;
$L__BB5_5:
	mov.b32 	%r6, %f3;
	shl.b32 	%r26, %r6, 8;
	or.b32  	%r7, %r26, -2147483648;
	mov.b64 	%rd29, 0;
	mov.b32 	%r49, 0;
	mov.u64 	%rd27, %rd18;
	mov.u64 	%rd28, %rd1;
$L__BB5_6:
	.pragma "nounroll";
	ld.global.nc.u32 	%r27, [%rd27];
	mad.wide.u32 	%rd20, %r27, %r7, %rd29;
	shr.u64 	%rd29, %rd20, 32;
	st.local.u32 	[%rd28], %rd20;
	add.s32 	%r49, %r49, 1;
	add.s64 	%rd28, %rd28, 4;
	add.s64 	%rd27, %rd27, 4;
	setp.ne.s32 	%p4, %r49, 6;
	@%p4 bra 	$L__BB5_6;
	shr.u32 	%r28, %r6, 23;
	st.local.u32 	[%rd1+24], %rd29;
	and.b32  	%r10, %r28, 31;
	and.b32  	%r29, %r28, 224;
	add.s32 	%r30, %r29, -128;
	shr.u32 	%r31, %r30, 5;
	mul.wide.u32 	%rd21, %r31, 4;
	sub.s64 	%rd12, %rd1, %rd21;
	ld.local.u32 	%r50, [%rd12+24];
	ld.local.u32 	%r51, [%rd12+20];
	setp.eq.s32 	%p5, %r10, 0;
	@%p5 bra 	$L__BB5_9;
	shf.l.wrap.b32 	%r50, %r51, %r50, %r10;
	ld.local.u32 	%r32, [%rd12+16];
	shf.l.wrap.b32 	%r51, %r32, %r51, %r10;
$L__BB5_9:
	shr.u32 	%r33, %r50, 30;
	shf.l.wrap.b32 	%r34, %r51, %r50, 2;
	shl.b32 	%r35, %r51, 2;
	shr.u32 	%r36, %r34, 31;
	add.s32 	%r37, %r36, %r33;
	neg.s32 	%r38, %r37;
	setp.lt.s32 	%p6, %r6, 0;
	selp.b32 	%r52, %r38, %r37, %p6;
	xor.b32  	%r39, %r34, %r6;
	shr.s32 	%r40, %r34, 31;
	xor.b32  	%r41, %r40, %r34;
	xor.b32  	%r42, %r40, %r35;
	cvt.u64.u32 	%rd22, %r41;
	shl.b64 	%rd23, %rd22, 32;
	cvt.u64.u32 	%rd24, %r42;
	or.b64  	%rd25, %rd23, %rd24;
	cvt.rn.f64.s64 	%fd1, %rd25;
	mul.f64 	%fd2, %fd1, 0d3BF921FB54442D19;
	cvt.rn.f32.f64 	%f26, %fd2;
	neg.f32 	%f27, %f26;
	setp.lt.s32 	%p7, %r39, 0;
	selp.f32 	%f46, %f27, %f26, %p7;
$L__BB5_10:
	mul.f32 	%f29, %f46, %f46;
	fma.rn.f32 	%f30, %f29, 0f37CBAC00, 0fBAB607ED;
	fma.rn.f32 	%f31, %f30, %f29, 0f3D2AAABB;
	fma.rn.f32 	%f32, %f31, %f29, 0fBEFFFFFF;
	fma.rn.f32 	%f33, %f32, %f29, 0f3F800000;
	fma.rn.f32 	%f34, %f29, %f46, 0f00000000;
	fma.rn.f32 	%f35, %f29, 0fB94D4153, 0f3C0885E4;
	fma.rn.f32 	%f36, %f35, %f29, 0fBE2AAAA8;
	fma.rn.f32 	%f37, %f36, %f34, %f46;
	and.b32  	%r44, %r52, 1;
	setp.eq.b32 	%p8, %r44, 1;
	selp.f32 	%f38, %f33, %f37, %p8;
	selp.f32 	%f39, %f37, %f33, %p8;
	and.b32  	%r45, %r52, 2;
	setp.eq.s32 	%p9, %r45, 0;
	neg.f32 	%f40, %f38;
	selp.f32 	%f41, %f38, %f40, %p9;
	add.s32 	%r46, %r52, 1;
	and.b32  	%r47, %r46, 2;
	setp.eq.s32 	%p10, %r47, 0;
	neg.f32 	%f42, %f39;
	selp.f32 	%f43, %f39, %f42, %p10;
	mul.f32 	%f44, %f2, %f43;
	mul.f32 	%f45, %f2, %f41;
	st.global.v2.f32 	[%rd5], {%f44, %f45};
	add.s32 	%r48, %r48, %r3;
	cvt.s64.s32 	%rd26, %r48;
	setp.gt.u64 	%p11, %rd15, %rd26;
	@%p11 bra 	$L__BB5_2;
$L__BB5_11:
	ret;

}
	// .globl	_Z5scaleP6float2fm
.visible .entry _Z5scaleP6float2fm(
	.param .u64 .ptr .align 1 _Z5scaleP6float2fm_param_0,
	.param .f32 _Z5scaleP6float2fm_param_1,
	.param .u64 _Z5scaleP6float2fm_param_2
)
{
	.reg .pred 	%p<3>;
	.reg .b32 	%r<10>;
	.reg .b32 	%f<6>;
	.reg .b64 	%rd<10>;

	ld.param.u64 	%rd5, [_Z5scaleP6float2fm_param_0];
	ld.param.f32 	%f1, [_Z5scaleP6float2fm_param_1];
	ld.param.u64 	%rd6, [_Z5scaleP6float2fm_param_2];
	mov.u32 	%r6, %ctaid.x;
	mov.u32 	%r1, %ntid.x;
	mov.u32 	%r7, %tid.x;
	mad.lo.s32 	%r9, %r6, %r1, %r7;
	cvt.s64.s32 	%rd9, %r9;
	setp.le.u64 	%p1, %rd6, %rd9;
	@%p1 bra 	$L__BB6_3;
	mov.u32 	%r8, %nctaid.x;
	mul.lo.s32 	%r3, %r1, %r8;
	cvta.to.global.u64 	%rd2, %rd5;
$L__BB6_2:
	shl.b64 	%rd7, %rd9, 3;
	add.s64 	%rd8, %rd2, %rd7;
	ld.global.v2.f32 	{%f2, %f3}, [%rd8];
	mul.f32 	%f4, %f1, %f2;
	mul.f32 	%f5, %f1, %f3;
	st.global.v2.f32 	[%rd8], {%f4, %f5};
	add.s32 	%r9, %r9, %r3;
	cvt.s64.s32 	%rd9, %r9;
	setp.gt.u64 	%p2, %rd6, %rd9;
	@%p2 bra 	$L__BB6_2;
$L__BB6_3:
	ret;

}
	// .globl	_Z8fftshiftP6float2mm
.visible .entry _Z8fftshiftP6float2mm(
	.param .u64 .ptr .align 1 _Z8fftshiftP6float2mm_param_0,
	.param .u64 _Z8fftshiftP6float2mm_param_1,
	.param .u64 _Z8fftshiftP6float2mm_param_2
)
{
	.reg .pred 	%p<5>;
	.reg .b32 	%r<13>;
	.reg .b32 	%f<5>;
	.reg .b64 	%rd<27>;

	ld.param.u64 	%rd11, [_Z8fftshiftP6float2mm_param_0];
	ld.param.u64 	%rd12, [_Z8fftshiftP6float2mm_param_1];
	ld.param.u64 	%rd13, [_Z8fftshiftP6float2mm_param_2];
	mov.u32 	%r6, %ctaid.x;
	mov.u32 	%r1, %ntid.x;
	mov.u32 	%r7, %tid.x;
	mad.lo.s32 	%r12, %r6, %r1, %r7;
	cvt.s64.s32 	%rd25, %r12;
	mul.lo.s64 	%rd14, %rd13, %rd12;
	shr.u64 	%rd2, %rd14, 1;
	setp.le.u64 	%p1, %rd2, %rd25;
	@%p1 bra 	$L__BB7_6;
	shr.u64 	%rd3, %rd12, 1;
	shr.u64 	%rd15, %rd13, 1;
	mul.lo.s64 	%rd4, %rd15, %rd12;
	mov.u32 	%r8, %nctaid.x;
	mul.lo.s32 	%r3, %r1, %r8;
	cvta.to.global.u64 	%rd5, %rd11;
	cvt.u32.u64 	%r9, %rd12;
$L__BB7_2:
	or.b64  	%rd16, %rd25, %rd12;
	and.b64  	%rd17, %rd16, -4294967296;
	setp.ne.s64 	%p2, %rd17, 0;
	@%p2 bra 	$L__BB7_4;
	cvt.u32.u64 	%r10, %rd25;
	rem.u32 	%r11, %r10, %r9;
	cvt.u64.u32 	%rd26, %r11;
	bra.uni 	$L__BB7_5;
$L__BB7_4:
	rem.u64 	%rd26, %rd25, %rd12;
$L__BB7_5:
	setp.lt.u64 	%p3, %rd26, %rd3;
	neg.s64 	%rd18, %rd3;
	selp.b64 	%rd19, %rd3, %rd18, %p3;
	add.s64 	%rd20, %rd4, %rd19;
	shl.b64 	%rd21, %rd25, 3;
	add.s64 	%rd22, %rd5, %rd21;
	shl.b64 	%rd23, %rd20, 3;
	add.s64 	%rd24, %rd22, %rd23;
	ld.global.v2.f32 	{%f1, %f2}, [%rd24];
	ld.global.v2.f32 	{%f3, %f4}, [%rd22];
	st.global.v2.f32 	[%rd22], {%f1, %f2};
	st.global.v2.f32 	[%rd24], {%f3, %f4};
	add.s32 	%r12, %r12, %r3;
	cvt.s64.s32 	%rd25, %r12;
	setp.gt.u64 	%p4, %rd2, %rd25;
	@%p4 bra 	$L__BB7_2;
$L__BB7_6:
	ret;

}
	// .globl	_Z8populateP6float2Phfm
.visible .entry _Z8populateP6float2Phfm(
	.param .u64 .ptr .align 1 _Z8populateP6float2Phfm_param_0,
	.param .u64 .ptr .align 1 _Z8populateP6float2Phfm_param_1,
	.param .f32 _Z8populateP6float2Phfm_param_2,
	.param .u64 _Z8populateP6float2Phfm_param_3
)
{
	.reg .pred 	%p<3>;
	.reg .b16 	%rs<2>;
	.reg .b32 	%r<11>;
	.reg .b32 	%f<6>;
	.reg .b64 	%rd<14>;

	ld.param.u64 	%rd6, [_Z8populateP6float2Phfm_param_0];
	ld.param.u64 	%rd7, [_Z8populateP6float2Phfm_param_1];
	ld.param.f32 	%f1, [_Z8populateP6float2Phfm_param_2];
	ld.param.u64 	%rd8, [_Z8populateP6float2Phfm_param_3];
	mov.u32 	%r6, %ctaid.x;
	mov.u32 	%r1, %ntid.x;
	mov.u32 	%r7, %tid.x;
	mad.lo.s32 	%r10, %r6, %r1, %r7;
	cvt.s64.s32 	%rd13, %r10;
	setp.le.u64 	%p1, %rd8, %rd13;
	@%p1 bra 	$L__BB8_3;
	mov.u32 	%r8, %nctaid.x;
	mul.lo.s32 	%r3, %r1, %r8;
	cvta.to.global.u64 	%rd2, %rd7;
	cvta.to.global.u64 	%rd3, %rd6;
$L__BB8_2:
	mul.lo.s32 	%r9, %r10, 3;
	cvt.s64.s32 	%rd9, %r9;
	add.s64 	%rd10, %rd2, %rd9;
	ld.global.u8 	%rs1, [%rd10+2];
	cvt.rn.f32.u16 	%f2, %rs1;
	div.rn.f32 	%f3, %f2, 0f437F0000;
	add.f32 	%f4, %f1, %f3;
	shl.b64 	%rd11, %rd13, 3;
	add.s64 	%rd12, %rd3, %rd11;
	mov.f32 	%f5, 0f00000000;
	st.global.v2.f32 	[%rd12], {%f4, %f5};
	add.s32 	%r10, %r10, %r3;
	cvt.s64.s32 	%rd13, %r10;
	setp.gt.u64 	%p2, %rd8, %rd13;
	@%p2 bra 	$L__BB8_2;
$L__BB8_3:
	ret;

}
	// .globl	_Z8hadamardP6float2S0_m
.visible .entry _Z8hadamardP6float2S0_m(
	.param .u64 .ptr .align 1 _Z8hadamardP6float2S0_m_param_0,
	.param .u64 .ptr .align 1 _Z8hadamardP6float2S0_m_param_1,
	.param .u64 _Z8hadamardP6float2S0_m_param_2
)
{
	.reg .pred 	%p<3>;
	.reg .b32 	%r<10>;
	.reg .b32 	%f<10>;
	.reg .b64 	%rd<13>;

	ld.param.u64 	%rd6, [_Z8hadamardP6float2S0_m_param_0];
	ld.param.u64 	%rd7, [_Z8hadamardP6float2S0_m_param_1];
	ld.param.u64 	%rd8, [_Z8hadamardP6float2S0_m_param_2];
	mov.u32 	%r6, %ctaid.x;
	mov.u32 	%r1, %ntid.x;
	mov.u32 	%r7, %tid.x;
	mad.lo.s32 	%r9, %r6, %r1, %r7;
	cvt.s64.s32 	%rd12, %r9;
	setp.le.u64 	%p1, %rd8, %rd12;
	@%p1 bra 	$L__BB9_3;
	mov.u32 	%r8, %nctaid.x;
	mul.lo.s32 	%r3, %r1, %r8;
	cvta.to.global.u64 	%rd2, %rd6;
	cvta.to.global.u64 	%rd3, %rd7;
$L__BB9_2:
	shl.b64 	%rd9, %rd12, 3;
	add.s64 	%rd10, %rd2, %rd9;
	ld.global.v2.f32 	{%f1, %f2}, [%rd10];
	add.s64 	%rd11, %rd3, %rd9;
	ld.global.v2.f32 	{%f3, %f4}, [%rd11];
	mul.f32 	%f5, %f1, %f3;
	mul.f32 	%f6, %f2, %f4;
	sub.f32 	%f7, %f5, %f6;
	mul.f32 	%f8, %f1, %f4;
	fma.rn.f32 	%f9, %f2, %f3, %f8;
	st.global.v2.f32 	[%rd11], {%f7, %f9};
	add.s32 	%r9, %r9, %r3;
	cvt.s64.s32 	%rd12, %r9;
	setp.gt.u64 	%p2, %rd8, %rd12;
	@%p2 bra 	$L__BB9_2;
$L__BB9_3:
	ret;

}
	// .globl	_Z5phaseP6float2Phfm
.visible .entry _Z5phaseP6float2Phfm(
	.param .u64 .ptr .align 1 _Z5phaseP6float2Phfm_param_0,
	.param .u64 .ptr .align 1 _Z5phaseP6float2Phfm_param_1,
	.param .f32 _Z5phaseP6float2Phfm_param_2,
	.param .u64 _Z5phaseP6float2Phfm_param_3
)
{
	.reg .pred 	%p<7>;
	.reg .b16 	%rs<2>;
	.reg .b32 	%r<11>;
	.reg .b32 	%f<30>;
	.reg .b64 	%rd<14>;

	ld.param.u64 	%rd6, [_Z5phaseP6float2Phfm_param_0];
	ld.param.u64 	%rd7, [_Z5phaseP6float2Phfm_param_1];
	ld.param.f32 	%f1, [_Z5phaseP6float2Phfm_param_2];
	ld.param.u64 	%rd8, [_Z5phaseP6float2Phfm_param_3];
	mov.u32 	%r6, %ctaid.x;
	mov.u32 	%r1, %ntid.x;
	mov.u32 	%r7, %tid.x;
	mad.lo.s32 	%r10, %r6, %r1, %r7;
	cvt.s64.s32 	%rd13, %r10;
	setp.le.u64 	%p1, %rd8, %rd13;
	@%p1 bra 	$L__BB10_3;
	mov.u32 	%r8, %nctaid.x;
	mul.lo.s32 	%r3, %r1, %r8;
	cvta.to.global.u64 	%rd2, %rd6;
	cvta.to.global.u64 	%rd3, %rd7;
$L__BB10_2:
	shl.b64 	%rd9, %rd13, 3;
	add.s64 	%rd10, %rd2, %rd9;
	ld.global.f32 	%f2, [%rd10+4];
	mul.f32 	%f3, %f1, %f2;
	mul.lo.s32 	%r9, %r10, 3;
	cvt.s64.s32 	%rd11, %r9;
	add.s64 	%rd12, %rd3, %rd11;
	ld.global.u8 	%rs1, [%rd12+2];
	cvt.rn.f32.u16 	%f4, %rs1;
	div.rn.f32 	%f5, %f4, 0f437F0000;
	abs.f32 	%f6, %f5;
	abs.f32 	%f7, %f3;
	setp.gt.f32 	%p2, %f7, %f6;
	selp.f32 	%f8, %f7, %f6, %p2;
	selp.f32 	%f9, %f6, %f7, %p2;
	div.rn.f32 	%f10, %f9, %f8;
	mul.f32 	%f11, %f10, %f10;
	fma.rn.f32 	%f12, %f11, 0f3B33710B, 0fBC807748;
	fma.rn.f32 	%f13, %f12, %f11, 0f3D2CDAB2;
	fma.rn.f32 	%f14, %f13, %f11, 0fBD992D10;
	fma.rn.f32 	%f15, %f14, %f11, 0f3DD9EA6C;
	fma.rn.f32 	%f16, %f15, %f11, 0fBE117CB1;
	fma.rn.f32 	%f17, %f16, %f11, 0f3E4CBCE0;
	fma.rn.f32 	%f18, %f17, %f11, 0fBEAAAA7D;
	mul.f32 	%f19, %f11, %f18;
	fma.rn.f32 	%f20, %f19, %f10, %f10;
	neg.f32 	%f21, %f20;
	fma.rn.f32 	%f22, 0f3F6EE581, 0f3FD774EB, %f21;
	selp.f32 	%f23, %f22, %f20, %p2;
	add.f32 	%f24, %f7, %f6;
	setp.eq.f32 	%p3, %f8, 0f00000000;
	setp.eq.f32 	%p4, %f6, %f7;
	selp.f32 	%f25, 0f3F490FDB, %f23, %p4;
	selp.f32 	%f26, 0f00000000, %f25, %p3;
	abs.f32 	%f27, %f24;
	setp.nan.f32 	%p5, %f27, %f27;
	copysign.f32 	%f28, %f3, %f26;
	selp.f32 	%f29, %f24, %f28, %p5;
	st.global.f32 	[%rd10], %f29;
	add.s32 	%r10, %r10, %r3;
	cvt.s64.s32 	%rd13, %r10;
	setp.gt.u64 	%p6, %rd8, %rd13;
	@%p6 bra 	$L__BB10_2;
$L__BB10_3:
	ret;

}
	// .globl	_Z11vevid_phaseP6float2Phfm
.visible .entry _Z11vevid_phaseP6float2Phfm(
	.param .u64 .ptr .align 1 _Z11vevid_phaseP6float2Phfm_param_0,
	.param .u64 .ptr .align 1 _Z11vevid_phaseP6float2Phfm_param_1,
	.param .f32 _Z11vevid_phaseP6float2Phfm_param_2,
	.param .u64 _Z11vevid_phaseP6float2Phfm_param_3
)
{
	.reg .pred 	%p<7>;
	.reg .b16 	%rs<2>;
	.reg .b32 	%r<11>;
	.reg .b32 	%f<31>;
	.reg .b64 	%rd<14>;

	ld.param.u64 	%rd6, [_Z11vevid_phaseP6float2Phfm_param_0];
	ld.param.u64 	%rd7, [_Z11vevid_phaseP6float2Phfm_param_1];
	ld.param.f32 	%f2, [_Z11vevid_phaseP6float2Phfm_param_2];
	ld.param.u64 	%rd8, [_Z11vevid_phaseP6float2Phfm_param_3];
	mov.u32 	%r6, %ctaid.x;
	mov.u32 	%r1, %ntid.x;
	mov.u32 	%r7, %tid.x;
	mad.lo.s32 	%r10, %r6, %r1, %r7;
	cvt.s64.s32 	%rd13, %r10;
	setp.le.u64 	%p1, %rd8, %rd13;
	@%p1 bra 	$L__BB11_3;
	neg.f32 	%f1, %f2;
	mov.u32 	%r8, %nctaid.x;
	mul.lo.s32 	%r3, %r1, %r8;
	cvta.to.global.u64 	%rd2, %rd6;
	cvta.to.global.u64 	%rd3, %rd7;
$L__BB11_2:
	shl.b64 	%rd9, %rd13, 3;
	add.s64 	%rd10, %rd2, %rd9;
	ld.global.f32 	%f3, [%rd10];
	mul.f32 	%f4, %f3, %f1;
	mul.lo.s32 	%r9, %r10, 3;
	cvt.s64.s32 	%rd11, %r9;
	add.s64 	%rd12, %rd3, %rd11;
	ld.global.u8 	%rs1, [%rd12+2];
	cvt.rn.f32.u16 	%f5, %rs1;
	div.rn.f32 	%f6, %f5, 0f437F0000;
	abs.f32 	%f7, %f6;
	abs.f32 	%f8, %f4;
	setp.gt.f32 	%p2, %f8, %f7;
	selp.f32 	%f9, %f8, %f7, %p2;
	selp.f32 	%f10, %f7, %f8, %p2;
	div.rn.f32 	%f11, %f10, %f9;
	mul.f32 	%f12, %f11, %f11;
	fma.rn.f32 	%f13, %f12, 0f3B33710B, 0fBC807748;
	fma.rn.f32 	%f14, %f13, %f12, 0f3D2CDAB2;
	fma.rn.f32 	%f15, %f14, %f12, 0fBD992D10;
	fma.rn.f32 	%f16, %f15, %f12, 0f3DD9EA6C;
	fma.rn.f32 	%f17, %f16, %f12, 0fBE117CB1;
	fma.rn.f32 	%f18, %f17, %f12, 0f3E4CBCE0;
	fma.rn.f32 	%f19, %f18, %f12, 0fBEAAAA7D;
	mul.f32 	%f20, %f12, %f19;
	fma.rn.f32 	%f21, %f20, %f11, %f11;
	neg.f32 	%f22, %f21;
	fma.rn.f32 	%f23, 0f3F6EE581, 0f3FD774EB, %f22;
	selp.f32 	%f24, %f23, %f21, %p2;
	add.f32 	%f25, %f8, %f7;
	setp.eq.f32 	%p3, %f9, 0f00000000;
	setp.eq.f32 	%p4, %f7, %f8;
	selp.f32 	%f26, 0f3F490FDB, %f24, %p4;
	selp.f32 	%f27, 0f00000000, %f26, %p3;
	abs.f32 	%f28, %f25;
	setp.nan.f32 	%p5, %f28, %f28;
	copysign.f32 	%f29, %f4, %f27;
	selp.f32 	%f30, %f25, %f29, %p5;
	st.global.f32 	[%rd10], %f30;
	add.s32 	%r10, %r10, %r3;
	cvt.s64.s32 	%rd13, %r10;
	setp.gt.u64 	%p6, %rd8, %rd13;
	@%p6 bra 	$L__BB11_2;
$L__BB11_3:
	ret;

}
	// .globl	_Z4normP6float2Phffi
.visible .entry _Z4normP6float2Phffi(
	.param .u64 .ptr .align 1 _Z4normP6float2Phffi_param_0,
	.param .u64 .ptr .align 1 _Z4normP6float2Phffi_param_1,
	.param .f32 _Z4normP6float2Phffi_param_2,
	.param .f32 _Z4normP6float2Phffi_param_3,
	.param .u32 _Z4normP6float2Phffi_param_4
)
{
	.reg .pred 	%p<7>;
	.reg .b32 	%r<42>;
	.reg .b32 	%f<24>;
	.reg .b64 	%rd<21>;

	ld.param.u64 	%rd3, [_Z4normP6float2Phffi_param_0];
	ld.param.u64 	%rd4, [_Z4normP6float2Phffi_param_1];
	ld.param.f32 	%f2, [_Z4normP6float2Phffi_param_2];
	ld.param.f32 	%f3, [_Z4normP6float2Phffi_param_3];
	ld.param.u32 	%r16, [_Z4normP6float2Phffi_param_4];
	cvta.to.global.u64 	%rd1, %rd4;
	cvta.to.global.u64 	%rd2, %rd3;
	mov.u32 	%r17, %ctaid.x;
	mov.u32 	%r18, %ntid.x;
	mov.u32 	%r19, %tid.x;
	mad.lo.s32 	%r40, %r17, %r18, %r19;
	mov.u32 	%r20, %nctaid.x;
	mul.lo.s32 	%r2, %r18, %r20;
	setp.ge.s32 	%p1, %r40, %r16;
	@%p1 bra 	$L__BB12_7;
	sub.f32 	%f1, %f2, %f3;
	add.s32 	%r21, %r40, %r2;
	max.s32 	%r22, %r16, %r21;
	setp.lt.s32 	%p2, %r21, %r16;
	selp.u32 	%r23, 1, 0, %p2;
	add.s32 	%r24, %r21, %r23;
	sub.s32 	%r25, %r22, %r24;
	div.u32 	%r26, %r25, %r2;
	add.s32 	%r3, %r26, %r23;
	and.b32  	%r27, %r3, 3;
	setp.eq.s32 	%p3, %r27, 3;
	@%p3 bra 	$L__BB12_4;
	mul.lo.s32 	%r38, %r40, 3;
	mul.lo.s32 	%r5, %r2, 3;
	add.s32 	%r28, %r3, 1;
	and.b32  	%r29, %r28, 3;
	neg.s32 	%r37, %r29;
$L__BB12_3:
	.pragma "nounroll";
	mul.wide.s32 	%rd5, %r40, 8;
	add.s64 	%rd6, %rd2, %rd5;
	ld.global.f32 	%f4, [%rd6];
	sub.f32 	%f5, %f4, %f3;
	div.rn.f32 	%f6, %f5, %f1;
	mul.f32 	%f7, %f6, 0f437F0000;
	cvt.rzi.u32.f32 	%r30, %f7;
	cvt.s64.s32 	%rd7, %r38;
	add.s64 	%rd8, %rd1, %rd7;
	st.global.u8 	[%rd8+2], %r30;
	add.s32 	%r40, %r40, %r2;
	add.s32 	%r38, %r38, %r5;
	add.s32 	%r37, %r37, 1;
	setp.ne.s32 	%p4, %r37, 0;
	@%p4 bra 	$L__BB12_3;
$L__BB12_4:
	setp.lt.u32 	%p5, %r3, 3;
	@%p5 bra 	$L__BB12_7;
	mul.wide.s32 	%rd13, %r2, 8;
	mul.wide.s32 	%rd15, %r2, 3;
	shl.b32 	%r36, %r2, 2;
$L__BB12_6:
	mul.wide.s32 	%rd9, %r40, 8;
	add.s64 	%rd10, %rd2, %rd9;
	ld.global.f32 	%f8, [%rd10];
	sub.f32 	%f9, %f8, %f3;
	div.rn.f32 	%f10, %f9, %f1;
	mul.f32 	%f11, %f10, 0f437F0000;
	cvt.rzi.u32.f32 	%r31, %f11;
	mul.lo.s32 	%r32, %r40, 3;
	cvt.s64.s32 	%rd11, %r32;
	add.s64 	%rd12, %rd1, %rd11;
	st.global.u8 	[%rd12+2], %r31;
	add.s64 	%rd14, %rd10, %rd13;
	ld.global.f32 	%f12, [%rd14];
	sub.f32 	%f13, %f12, %f3;
	div.rn.f32 	%f14, %f13, %f1;
	mul.f32 	%f15, %f14, 0f437F0000;
	cvt.rzi.u32.f32 	%r33, %f15;
	add.s64 	%rd16, %rd12, %rd15;
	st.global.u8 	[%rd16+2], %r33;
	add.s64 	%rd17, %rd14, %rd13;
	ld.global.f32 	%f16, [%rd17];
	sub.f32 	%f17, %f16, %f3;
	div.rn.f32 	%f18, %f17, %f1;
	mul.f32 	%f19, %f18, 0f437F0000;
	cvt.rzi.u32.f32 	%r34, %f19;
	add.s64 	%rd18, %rd16, %rd15;
	st.global.u8 	[%rd18+2], %r34;
	add.s64 	%rd19, %rd17, %rd13;
	ld.global.f32 	%f20, [%rd19];
	sub.f32 	%f21, %f20, %f3;
	div.rn.f32 	%f22, %f21, %f1;
	mul.f32 	%f23, %f22, 0f437F0000;
	cvt.rzi.u32.f32 	%r35, %f23;
	add.s64 	%rd20, %rd18, %rd15;
	st.global.u8 	[%rd20+2], %r35;
	add.s32 	%r40, %r36, %r40;
	setp.lt.s32 	%p6, %r40, %r16;
	@%p6 bra 	$L__BB12_6;
$L__BB12_7:
	ret;

}


// ===== COMPILED SASS (sm_100) =====

	.target	sm_100

	.elftype	@"ET_EXEC"


//--------------------- .note.nv.tkinfo           --------------------------
	.section	.note.nv.tkinfo,"",@"SHT_NOTE"
	.sectionflags	@"SHF_NOTE_NV_TKINFO"
	.tkinfo
        /*0018*/ 	.word	0x00000002
        /*0030*/ 	.string	""
        /*0030*/ 	.string	"ptxas"
        /*0030*/ 	.string	"Cuda compilation tools, release 13.0, V13.0.88"
        /*0030*/ 	.string	"Build cuda_13.0.r13.0/compiler.36424714_0"
        /*0030*/ 	.string	"-arch sm_100 -m 64 "



//--------------------- .note.nv.cuinfo           --------------------------
	.section	.note.nv.cuinfo,"",@"SHT_NOTE"
	.sectionflags	@"SHF_NOTE_NV_CUINFO"
        /*0018*/ 	.short	0x0002
        /*001a*/ 	.short	0x0064
        /*001c*/ 	.short	0x0082
	.zero		2


//--------------------- .nv.info                  --------------------------
	.section	.nv.info,"",@"SHT_CUDA_INFO"
	.align	4


	//----- nvinfo : EIATTR_REGCOUNT
	.align		4
        /*0000*/ 	.byte	0x04, 0x2f
        /*0002*/ 	.short	(.L_2 - .L_1)
	.align		4
.L_1:
        /*0004*/ 	.word	index@(_Z11init_kernelP6float2ffii)
        /*0008*/ 	.word	0x00000017


	//----- nvinfo : EIATTR_FRAME_SIZE
	.align		4
.L_2:
        /*000c*/ 	.byte	0x04, 0x11
        /*000e*/ 	.short	(.L_4 - .L_3)
	.align		4
.L_3:
        /*0010*/ 	.word	index@($__internal_9_$__cuda_sm3x_div_rn_noftz_f32_slowpath)
        /*0014*/ 	.word	0x00000000


	//----- nvinfo : EIATTR_FRAME_SIZE
	.align		4
.L_4:
        /*0018*/ 	.byte	0x04, 0x11
        /*001a*/ 	.short	(.L_6 - .L_5)
	.align		4
.L_5:
        /*001c*/ 	.word	index@($__internal_8_$__cuda_sm20_sqrt_rn_f32_slowpath)
        /*0020*/ 	.word	0x00000000


	//----- nvinfo : EIATTR_FRAME_SIZE
	.align		4
.L_6:
        /*0024*/ 	.byte	0x04, 0x11
        /*0026*/ 	.short	(.L_8 - .L_7)
	.align		4
.L_7:
        /*0028*/ 	.word	index@($__internal_7_$__cuda_sm20_dblrcp_rn_slowpath_v3)
        /*002c*/ 	.word	0x00000000


	//----- nvinfo : EIATTR_FRAME_SIZE
	.align		4
.L_8:
        /*0030*/ 	.byte	0x04, 0x11
        /*0032*/ 	.short	(.L_10 - .L_9)
	.align		4
.L_9:
        /*0034*/ 	.word	index@(_Z11init_kernelP6float2ffii)
        /*0038*/ 	.word	0x00000000


	//----- nvinfo : EIATTR_REGCOUNT
	.align		4
.L_10:
        /*003c*/ 	.byte	0x04, 0x2f
        /*003e*/ 	.short	(.L_12 - .L_11)
	.align		4
.L_11:
        /*0040*/ 	.word	index@(_Z10max_reducePK6float2Pfm)
        /*0044*/ 	.word	0x00000010


	//----- nvinfo : EIATTR_FRAME_SIZE
	.align		4
.L_12:
        /*0048*/ 	.byte	0x04, 0x11
        /*004a*/ 	.short	(.L_14 - .L_13)
	.align		4
.L_13:
        /*004c*/ 	.word	index@(_Z10max_reducePK6float2Pfm)
        /*0050*/ 	.word	0x00000000


	//----- nvinfo : EIATTR_REGCOUNT
	.align		4
.L_14:
        /*0054*/ 	.byte	0x04, 0x2f
        /*0056*/ 	.short	(.L_16 - .L_15)
	.align		4
.L_15:
        /*0058*/ 	.word	index@(_Z14min_max_reduceP6float2PfS1_m)
        /*005c*/ 	.word	0x00000012


	//----- nvinfo : EIATTR_FRAME_SIZE
	.align		4
.L_16:
        /*0060*/ 	.byte	0x04, 0x11
        /*0062*/ 	.short	(.L_18 - .L_17)
	.align		4
.L_17:
        /*0064*/ 	.word	index@(_Z14min_max_reduceP6float2PfS1_m)
        /*0068*/ 	.word	0x00000000


	//----- nvinfo : EIATTR_REGCOUNT
	.align		4
.L_18:
        /*006c*/ 	.byte	0x04, 0x2f
        /*006e*/ 	.short	(.L_20 - .L_19)
	.align		4
.L_19:
        /*0070*/ 	.word	index@(_Z13BGR2HSVKernelPhiii)
        /*0074*/ 	.word	0x00000015


	//----- nvinfo : EIATTR_FRAME_SIZE
	.align		4
.L_20:
        /*0078*/ 	.byte	0x04, 0x11
        /*007a*/ 	.short	(.L_22 - .L_21)
	.align		4
.L_21:
        /*007c*/ 	.word	index@($__internal_6_$__cuda_sm3x_div_rn_noftz_f32_slowpath)
        /*0080*/ 	.word	0x00000000


	//----- nvinfo : EIATTR_FRAME_SIZE
	.align		4
.L_22:
        /*0084*/ 	.byte	0x04, 0x11
        /*0086*/ 	.short	(.L_24 - .L_23)
	.align		4
.L_23:
        /*0088*/ 	.word	index@(_Z13BGR2HSVKernelPhiii)
        /*008c*/ 	.word	0x00000000


	//----- nvinfo : EIATTR_REGCOUNT
	.align		4
.L_24:
        /*0090*/ 	.byte	0x04, 0x2f
        /*0092*/ 	.short	(.L_26 - .L_25)
	.align		4
.L_25:
        /*0094*/ 	.word	index@(_Z13HSV2BGRKernelPhiii)
        /*0098*/ 	.word	0x00000013


	//----- nvinfo : EIATTR_FRAME_SIZE
	.align		4
.L_26:
        /*009c*/ 	.byte	0x04, 0x11
        /*009e*/ 	.short	(.L_28 - .L_27)
	.align		4
.L_27:
        /*00a0*/ 	.word	index@($__internal_5_$__cuda_sm3x_div_rn_noftz_f32_slowpath)
        /*00a4*/ 	.word	0x00000000


	//----- nvinfo : EIATTR_FRAME_SIZE
	.align		4
.L_28:
        /*00a8*/ 	.byte	0x04, 0x11
        /*00aa*/ 	.short	(.L_30 - .L_29)
	.align		4
.L_29:
        /*00ac*/ 	.word	index@(_Z13HSV2BGRKernelPhiii)
        /*00b0*/ 	.word	0x00000000


	//----- nvinfo : EIATTR_REGCOUNT
	.align		4
.L_30:
        /*00b4*/ 	.byte	0x04, 0x2f
        /*00b6*/ 	.short	(.L_32 - .L_31)
	.align		4
.L_31:
        /*00b8*/ 	.word	index@(_Z9scale_expP6float2fm)
        /*00bc*/ 	.word	0x00000017


	//----- nvinfo : EIATTR_FRAME_SIZE
	.align		4
.L_32:
        /*00c0*/ 	.byte	0x04, 0x11
        /*00c2*/ 	.short	(.L_34 - .L_33)
	.align		4
.L_33:
        /*00c4*/ 	.word	index@(_Z9scale_expP6float2fm)
        /*00c8*/ 	.word	0x00000000


	//----- nvinfo : EIATTR_REGCOUNT
	.align		4
.L_34:
        /*00cc*/ 	.byte	0x04, 0x2f
        /*00ce*/ 	.short	(.L_36 - .L_35)
	.align		4
.L_35:
        /*00d0*/ 	.word	index@(_Z5scaleP6float2fm)
        /*00d4*/ 	.word	0x0000000c


	//----- nvinfo : EIATTR_FRAME_SIZE
	.align		4
.L_36:
        /*00d8*/ 	.byte	0x04, 0x11
        /*00da*/ 	.short	(.L_38 - .L_37)
	.align		4
.L_37:
        /*00dc*/ 	.word	index@(_Z5scaleP6float2fm)
        /*00e0*/ 	.word	0x00000000


	//----- nvinfo : EIATTR_REGCOUNT
	.align		4
.L_38:
        /*00e4*/ 	.byte	0x04, 0x2f
        /*00e6*/ 	.short	(.L_40 - .L_39)
	.align		4
.L_39:
        /*00e8*/ 	.word	index@(_Z8fftshiftP6float2mm)
        /*00ec*/ 	.word	0x0000001c


	//----- nvinfo : EIATTR_FRAME_SIZE
	.align		4
.L_40:
        /*00f0*/ 	.byte	0x04, 0x11
        /*00f2*/ 	.short	(.L_42 - .L_41)
	.align		4
.L_41:
        /*00f4*/ 	.word	index@($__internal_4_$__cuda_sm20_rem_u64)
        /*00f8*/ 	.word	0x00000000


	//----- nvinfo : EIATTR_FRAME_SIZE
	.align		4
.L_42:
        /*00fc*/ 	.byte	0x04, 0x11
        /*00fe*/ 	.short	(.L_44 - .L_43)
	.align		4
.L_43:
        /*0100*/ 	.word	index@(_Z8fftshiftP6float2mm)
        /*0104*/ 	.word	0x00000000


	//----- nvinfo : EIATTR_REGCOUNT
	.align		4
.L_44:
        /*0108*/ 	.byte	0x04, 0x2f
        /*010a*/ 	.short	(.L_46 - .L_45)
	.align		4
.L_45:
        /*010c*/ 	.word	index@(_Z8populateP6float2Phfm)
        /*0110*/ 	.word	0x00000010


	//----- nvinfo : EIATTR_FRAME_SIZE
	.align		4
.L_46:
        /*0114*/ 	.byte	0x04, 0x11
        /*0116*/ 	.short	(.L_48 - .L_47)
	.align		4
.L_47:
        /*0118*/ 	.word	index@($__internal_3_$__cuda_sm3x_div_rn_noftz_f32_slowpath)
        /*011c*/ 	.word	0x00000000


	//----- nvinfo : EIATTR_FRAME_SIZE
	.align		4
.L_48:
        /*0120*/ 	.byte	0x04, 0x11
        /*0122*/ 	.short	(.L_50 - .L_49)
	.align		4
.L_49:
        /*0124*/ 	.word	index@(_Z8populateP6float2Phfm)
        /*0128*/ 	.word	0x00000000


	//----- nvinfo : EIATTR_REGCOUNT
	.align		4
.L_50:
        /*012c*/ 	.byte	0x04, 0x2f
        /*012e*/ 	.short	(.L_52 - .L_51)
	.align		4
.L_51:
        /*0130*/ 	.word	index@(_Z8hadamardP6float2S0_m)
        /*0134*/ 	.word	0x0000000e


	//----- nvinfo : EIATTR_FRAME_SIZE
	.align		4
.L_52:
        /*0138*/ 	.byte	0x04, 0x11
        /*013a*/ 	.short	(.L_54 - .L_53)
	.align		4
.L_53:
        /*013c*/ 	.word	index@(_Z8hadamardP6float2S0_m)
        /*0140*/ 	.word	0x00000000


	//----- nvinfo : EIATTR_REGCOUNT
	.align		4
.L_54:
        /*0144*/ 	.byte	0x04, 0x2f
        /*0146*/ 	.short	(.L_56 - .L_55)
	.align		4
.L_55:
        /*0148*/ 	.word	index@(_Z5phaseP6float2Phfm)
        /*014c*/ 	.word	0x00000016


	//----- nvinfo : EIATTR_FRAME_SIZE
	.align		4
.L_56:
        /*0150*/ 	.byte	0x04, 0x11
        /*0152*/ 	.short	(.L_58 - .L_57)
	.align		4
.L_57:
        /*0154*/ 	.word	index@($__internal_2_$__cuda_sm3x_div_rn_noftz_f32_slowpath)
        /*0158*/ 	.word	0x00000000


	//----- nvinfo : EIATTR_FRAME_SIZE
	.align		4
.L_58:
        /*015c*/ 	.byte	0x04, 0x11
        /*015e*/ 	.short	(.L_60 - .L_59)
	.align		4
.L_59:
        /*0160*/ 	.word	index@(_Z5phaseP6float2Phfm)
        /*0164*/ 	.word	0x00000000


	//----- nvinfo : EIATTR_REGCOUNT
	.align		4
.L_60:
        /*0168*/ 	.byte	0x04, 0x2f
        /*016a*/ 	.short	(.L_62 - .L_61)
	.align		4
.L_61:
        /*016c*/ 	.word	index@(_Z11vevid_phaseP6float2Phfm)
        /*0170*/ 	.word	0x00000016


	//----- nvinfo : EIATTR_FRAME_SIZE
	.align		4
.L_62:
        /*0174*/ 	.byte	0x04, 0x11
        /*0176*/ 	.short	(.L_64 - .L_63)
	.align		4
.L_63:
        /*0178*/ 	.word	index@($__internal_1_$__cuda_sm3x_div_rn_noftz_f32_slowpath)
        /*017c*/ 	.word	0x00000000


	//----- nvinfo : EIATTR_FRAME_SIZE
	.align		4
.L_64:
        /*0180*/ 	.byte	0x04, 0x11
        /*0182*/ 	.short	(.L_66 - .L_65)
	.align		4
.L_65:
        /*0184*/ 	.word	index@(_Z11vevid_phaseP6float2Phfm)
        /*0188*/ 	.word	0x00000000


	//----- nvinfo : EIATTR_REGCOUNT
	.align		4
.L_66:
        /*018c*/ 	.byte	0x04, 0x2f
        /*018e*/ 	.short	(.L_68 - .L_67)
	.align		4
.L_67:
        /*0190*/ 	.word	index@(_Z4normP6float2Phffi)
        /*0194*/ 	.word	0x00000017


	//----- nvinfo : EIATTR_FRAME_SIZE
	.align		4
.L_68:
        /*0198*/ 	.byte	0x04, 0x11
        /*019a*/ 	.short	(.L_70 - .L_69)
	.align		4
.L_69:
        /*019c*/ 	.word	index@($__internal_0_$__cuda_sm3x_div_rn_noftz_f32_slowpath)
        /*01a0*/ 	.word	0x00000000


	//----- nvinfo : EIATTR_FRAME_SIZE
	.align		4
.L_70:
        /*01a4*/ 	.byte	0x04, 0x11
        /*01a6*/ 	.short	(.L_72 - .L_71)
	.align		4
.L_71:
        /*01a8*/ 	.word	index@(_Z4normP6float2Phffi)
        /*01ac*/ 	.word	0x00000000


	//----- nvinfo : EIATTR_MIN_STACK_SIZE
	.align		4
.L_72:
        /*01b0*/ 	.byte	0x04, 0x12
        /*01b2*/ 	.short	(.L_74 - .L_73)
	.align		4
.L_73:
        /*01b4*/ 	.word	index@(_Z4normP6float2Phffi)
        /*01b8*/ 	.word	0x00000000


	//----- nvinfo : EIATTR_MIN_STACK_SIZE
	.align		4
.L_74:
        /*01bc*/ 	.byte	0x04, 0x12
        /*01be*/ 	.short	(.L_76 - .L_75)
	.align		4
.L_75:
        /*01c0*/ 	.word	index@(_Z11vevid_phaseP6float2Phfm)
        /*01c4*/ 	.word	0x00000000


	//----- nvinfo : EIATTR_MIN_STACK_SIZE
	.align		4
.L_76:
        /*01c8*/ 	.byte	0x04, 0x12
        /*01ca*/ 	.short	(.L_78 - .L_77)
	.align		4
.L_77:
        /*01cc*/ 	.word	index@(_Z5phaseP6float2Phfm)
        /*01d0*/ 	.word	0x00000000


	//----- nvinfo : EIATTR_MIN_STACK_SIZE
	.align		4
.L_78:
        /*01d4*/ 	.byte	0x04, 0x12
        /*01d6*/ 	.short	(.L_80 - .L_79)
	.align		4
.L_79:
        /*01d8*/ 	.word	index@(_Z8hadamardP6float2S0_m)
        /*01dc*/ 	.word	0x00000000


	//----- nvinfo : EIATTR_MIN_STACK_SIZE
	.align		4
.L_80:
        /*01e0*/ 	.byte	0x04, 0x12
        /*01e2*/ 	.short	(.L_82 - .L_81)
	.align		4
.L_81:
        /*01e4*/ 	.word	index@(_Z8populateP6float2Phfm)
        /*01e8*/ 	.word	0x00000000


	//----- nvinfo : EIATTR_MIN_STACK_SIZE
	.align		4
.L_82:
        /*01ec*/ 	.byte	0x04, 0x12
        /*01ee*/ 	.short	(.L_84 - .L_83)
	.align		4
.L_83:
        /*01f0*/ 	.word	index@(_Z8fftshiftP6float2mm)
        /*01f4*/ 	.word	0x00000000


	//----- nvinfo : EIATTR_MIN_STACK_SIZE
	.align		4
.L_84:
        /*01f8*/ 	.byte	0x04, 0x12
        /*01fa*/ 	.short	(.L_86 - .L_85)
	.align		4
.L_85:
        /*01fc*/ 	.word	index@(_Z5scaleP6float2fm)
        /*0200*/ 	.word	0x00000000


	//----- nvinfo : EIATTR_MIN_STACK_SIZE
	.align		4
.L_86:
        /*0204*/ 	.byte	0x04, 0x12
        /*0206*/ 	.short	(.L_88 - .L_87)
	.align		4
.L_87:
        /*0208*/ 	.word	index@(_Z9scale_expP6float2fm)
        /*020c*/ 	.word	0x00000000


	//----- nvinfo : EIATTR_MIN_STACK_SIZE
	.align		4
.L_88:
        /*0210*/ 	.byte	0x04, 0x12
        /*0212*/ 	.short	(.L_90 - .L_89)
	.align		4
.L_89:
        /*0214*/ 	.word	index@(_Z13HSV2BGRKernelPhiii)
        /*0218*/ 	.word	0x00000000


	//----- nvinfo : EIATTR_MIN_STACK_SIZE
	.align		4
.L_90:
        /*021c*/ 	.byte	0x04, 0x12
        /*021e*/ 	.short	(.L_92 - .L_91)
	.align		4
.L_91:
        /*0220*/ 	.word	index@(_Z13BGR2HSVKernelPhiii)
        /*0224*/ 	.word	0x00000000


	//----- nvinfo : EIATTR_MIN_STACK_SIZE
	.align		4
.L_92:
        /*0228*/ 	.byte	0x04, 0x12
        /*022a*/ 	.short	(.L_94 - .L_93)
	.align		4
.L_93:
        /*022c*/ 	.word	index@(_Z14min_max_reduceP6float2PfS1_m)
        /*0230*/ 	.word	0x00000000


	//----- nvinfo : EIATTR_MIN_STACK_SIZE
	.align		4
.L_94:
        /*0234*/ 	.byte	0x04, 0x12
        /*0236*/ 	.short	(.L_96 - .L_95)
	.align		4
.L_95:
        /*0238*/ 	.word	index@(_Z10max_reducePK6float2Pfm)
        /*023c*/ 	.word	0x00000000


	//----- nvinfo : EIATTR_MIN_STACK_SIZE
	.align		4
.L_96:
        /*0240*/ 	.byte	0x04, 0x12
        /*0242*/ 	.short	(.L_98 - .L_97)
	.align		4
.L_97:
        /*0244*/ 	.word	index@(_Z11init_kernelP6float2ffii)
        /*0248*/ 	.word	0x00000000
.L_98:


//--------------------- .nv.compat                --------------------------
	.section	.nv.compat,"",@"SHT_CUDA_COMPAT_INFO"
	.align	4
        /*0000*/ 	.byte	0x02, 0x09, 0x00, 0x00, 0x02, 0x02, 0x01, 0x00, 0x02, 0x05, 0x05, 0x00, 0x03, 0x07, 0x01, 0x01
        /*0010*/ 	.byte	0x02, 0x03, 0x00, 0x00, 0x02, 0x06, 0x01, 0x00, 0x04, 0x0b, 0x08, 0x00, 0x01, 0x00, 0x00, 0x00
        /*0020*/ 	.byte	0x00, 0x00, 0x00, 0x00


//--------------------- .nv.info._Z4normP6float2Phffi --------------------------
	.section	.nv.info._Z4normP6float2Phffi,"",@"SHT_CUDA_INFO"
	.sectionflags	@""
	.align	4


	//----- nvinfo : EIATTR_CUDA_API_VERSION
	.align		4
        /*0000*/ 	.byte	0x04, 0x37
        /*0002*/ 	.short	(.L_100 - .L_99)
.L_99:
        /*0004*/ 	.word	0x00000082


	//----- nvinfo : EIATTR_KPARAM_INFO
	.align		4
.L_100:
        /*0008*/ 	.byte	0x04, 0x17
        /*000a*/ 	.short	(.L_102 - .L_101)
.L_101:
        /*000c*/ 	.word	0x00000000
        /*0010*/ 	.short	0x0004
        /*0012*/ 	.short	0x0018
        /*0014*/ 	.byte	0x00, 0xf0, 0x11, 0x00


	//----- nvinfo : EIATTR_KPARAM_INFO
	.align		4
.L_102:
        /*0018*/ 	.byte	0x04, 0x17
        /*001a*/ 	.short	(.L_104 - .L_103)
.L_103:
        /*001c*/ 	.word	0x00000000
        /*0020*/ 	.short	0x0003
        /*0022*/ 	.short	0x0014
        /*0024*/ 	.byte	0x00, 0xf0, 0x11, 0x00


	//----- nvinfo : EIATTR_KPARAM_INFO
	.align		4
.L_104:
        /*0028*/ 	.byte	0x04, 0x17
        /*002a*/ 	.short	(.L_106 - .L_105)
.L_105:
        /*002c*/ 	.word	0x00000000
        /*0030*/ 	.short	0x0002
        /*0032*/ 	.short	0x0010
        /*0034*/ 	.byte	0x00, 0xf0, 0x11, 0x00


	//----- nvinfo : EIATTR_KPARAM_INFO
	.align		4
.L_106:
        /*0038*/ 	.byte	0x04, 0x17
        /*003a*/ 	.short	(.L_108 - .L_107)
.L_107:
        /*003c*/ 	.word	0x00000000
        /*0040*/ 	.short	0x0001
        /*0042*/ 	.short	0x0008
        /*0044*/ 	.byte	0x00, 0xf5, 0x21, 0x00


	//----- nvinfo : EIATTR_KPARAM_INFO
	.align		4
.L_108:
        /*0048*/ 	.byte	0x04, 0x17
        /*004a*/ 	.short	(.L_110 - .L_109)
.L_109:
        /*004c*/ 	.word	0x00000000
        /*0050*/ 	.short	0x0000
        /*0052*/ 	.short	0x0000
        /*0054*/ 	.byte	0x00, 0xf5, 0x21, 0x00


	//----- nvinfo : EIATTR_SPARSE_MMA_MASK
	.align		4
.L_110:
        /*0058*/ 	.byte	0x03, 0x50
        /*005a*/ 	.short	0x0000


	//----- nvinfo : EIATTR_MAXREG_COUNT
	.align		4
        /*005c*/ 	.byte	0x03, 0x1b
        /*005e*/ 	.short	0x00ff


	//----- nvinfo : EIATTR_MERCURY_ISA_VERSION
	.align		4
        /*0060*/ 	.byte	0x03, 0x5f
        /*0062*/ 	.short	0x0101


	//----- nvinfo : EIATTR_VRC_CTA_INIT_COUNT
	.align		4
        /*0064*/ 	.byte	0x02, 0x4a
	.zero		1
	.zero		1


	//----- nvinfo : EIATTR_EXIT_INSTR_OFFSETS
	.align		4
        /*0068*/ 	.byte	0x04, 0x1c
        /*006a*/ 	.short	(.L_112 - .L_111)


	//   ....[0]....
.L_111:
        /*006c*/ 	.word	0x00000090


	//   ....[1]....
        /*0070*/ 	.word	0x00000500


	//   ....[2]....
        /*0074*/ 	.word	0x00000a60


	//----- nvinfo : EIATTR_CRS_STACK_SIZE
	.align		4
.L_112:
        /*0078*/ 	.byte	0x04, 0x1e
        /*007a*/ 	.short	(.L_114 - .L_113)
.L_113:
        /*007c*/ 	.word	0x00000000


	//----- nvinfo : EIATTR_CBANK_PARAM_SIZE
	.align		4
.L_114:
        /*0080*/ 	.byte	0x03, 0x19
        /*0082*/ 	.short	0x001c


	//----- nvinfo : EIATTR_PARAM_CBANK
	.align		4
        /*0084*/ 	.byte	0x04, 0x0a
        /*0086*/ 	.short	(.L_116 - .L_115)
	.align		4
.L_115:
        /*0088*/ 	.word	index@(.nv.constant0._Z4normP6float2Phffi)
        /*008c*/ 	.short	0x0380
        /*008e*/ 	.short	0x001c


	//----- nvinfo : EIATTR_SW_WAR
	.align		4
.L_116:
        /*0090*/ 	.byte	0x04, 0x36
        /*0092*/ 	.short	(.L_118 - .L_117)
.L_117:
        /*0094*/ 	.word	0x00000008
.L_118:


//--------------------- .nv.info._Z11vevid_phaseP6float2Phfm --------------------------
	.section	.nv.info._Z11vevid_phaseP6float2Phfm,"",@"SHT_CUDA_INFO"
	.sectionflags	@""
	.align	4


	//----- nvinfo : EIATTR_CUDA_API_VERSION
	.align		4
        /*0000*/ 	.byte	0x04, 0x37
        /*0002*/ 	.short	(.L_120 - .L_119)
.L_119:
        /*0004*/ 	.word	0x00000082


	//----- nvinfo : EIATTR_KPARAM_INFO
	.align		4
.L_120:
        /*0008*/ 	.byte	0x04, 0x17
        /*000a*/ 	.short	(.L_122 - .L_121)
.L_121:
        /*000c*/ 	.word	0x00000000
        /*0010*/ 	.short	0x0003
        /*0012*/ 	.short	0x0018
        /*0014*/ 	.byte	0x00, 0xf0, 0x21, 0x00


	//----- nvinfo : EIATTR_KPARAM_INFO
	.align		4
.L_122:
        /*0018*/ 	.byte	0x04, 0x17
        /*001a*/ 	.short	(.L_124 - .L_123)
.L_123:
        /*001c*/ 	.word	0x00000000
        /*0020*/ 	.short	0x0002
        /*0022*/ 	.short	0x0010
        /*0024*/ 	.byte	0x00, 0xf0, 0x11, 0x00


	//----- nvinfo : EIATTR_KPARAM_INFO
	.align		4
.L_124:
        /*0028*/ 	.byte	0x04, 0x17
        /*002a*/ 	.short	(.L_126 - .L_125)
.L_125:
        /*002c*/ 	.word	0x00000000
        /*0030*/ 	.short	0x0001
        /*0032*/ 	.short	0x0008
        /*0034*/ 	.byte	0x00, 0xf5, 0x21, 0x00


	//----- nvinfo : EIATTR_KPARAM_INFO
	.align		4
.L_126:
        /*0038*/ 	.byte	0x04, 0x17
        /*003a*/ 	.short	(.L_128 - .L_127)
.L_127:
        /*003c*/ 	.word	0x00000000
        /*0040*/ 	.short	0x0000
        /*0042*/ 	.short	0x0000
        /*0044*/ 	.byte	0x00, 0xf5, 0x21, 0x00


	//----- nvinfo : EIATTR_SPARSE_MMA_MASK
	.align		4
.L_128:
        /*0048*/ 	.byte	0x03, 0x50
        /*004a*/ 	.short	0x0000


	//----- nvinfo : EIATTR_MAXREG_COUNT
	.align		4
        /*004c*/ 	.byte	0x03, 0x1b
        /*004e*/ 	.short	0x00ff


	//----- nvinfo : EIATTR_MERCURY_ISA_VERSION
	.align		4
        /*0050*/ 	.byte	0x03, 0x5f
        /*0052*/ 	.short	0x0101


	//----- nvinfo : EIATTR_VRC_CTA_INIT_COUNT
	.align		4
        /*0054*/ 	.byte	0x02, 0x4a
	.zero		1
	.zero		1


	//----- nvinfo : EIATTR_EXIT_INSTR_OFFSETS
	.align		4
        /*0058*/ 	.byte	0x04, 0x1c
        /*005a*/ 	.short	(.L_130 - .L_129)


	//   ....[0]....
.L_129:
        /*005c*/ 	.word	0x00000090


	//   ....[1]....
        /*0060*/ 	.word	0x00000560


	//----- nvinfo : EIATTR_CRS_STACK_SIZE
	.align		4
.L_130:
        /*0064*/ 	.byte	0x04, 0x1e
        /*0066*/ 	.short	(.L_132 - .L_131)
.L_131:
        /*0068*/ 	.word	0x00000000


	//----- nvinfo : EIATTR_CBANK_PARAM_SIZE
	.align		4
.L_132:
        /*006c*/ 	.byte	0x03, 0x19
        /*006e*/ 	.short	0x0020


	//----- nvinfo : EIATTR_PARAM_CBANK
	.align		4
        /*0070*/ 	.byte	0x04, 0x0a
        /*0072*/ 	.short	(.L_134 - .L_133)
	.align		4
.L_133:
        /*0074*/ 	.word	index@(.nv.constant0._Z11vevid_phaseP6float2Phfm)
        /*0078*/ 	.short	0x0380
        /*007a*/ 	.short	0x0020


	//----- nvinfo : EIATTR_SW_WAR
	.align		4
.L_134:
        /*007c*/ 	.byte	0x04, 0x36
        /*007e*/ 	.short	(.L_136 - .L_135)
.L_135:
        /*0080*/ 	.word	0x00000008
.L_136:


//--------------------- .nv.info._Z5phaseP6float2Phfm --------------------------
	.section	.nv.info._Z5phaseP6float2Phfm,"",@"SHT_CUDA_INFO"
	.sectionflags	@""
	.align	4


	//----- nvinfo : EIATTR_CUDA_API_VERSION
	.align		4
        /*0000*/ 	.byte	0x04, 0x37
        /*0002*/ 	.short	(.L_138 - .L_137)
.L_137:
        /*0004*/ 	.word	0x00000082


	//----- nvinfo : EIATTR_KPARAM_INFO
	.align		4
.L_138:
        /*0008*/ 	.byte	0x04, 0x17
        /*000a*/ 	.short	(.L_140 - .L_139)
.L_139:
        /*000c*/ 	.word	0x00000000
        /*0010*/ 	.short	0x0003
        /*0012*/ 	.short	0x0018
        /*0014*/ 	.byte	0x00, 0xf0, 0x21, 0x00


	//----- nvinfo : EIATTR_KPARAM_INFO
	.align		4
.L_140:
        /*0018*/ 	.byte	0x04, 0x17
        /*001a*/ 	.short	(.L_142 - .L_141)
.L_141:
        /*001c*/ 	.word	0x00000000
        /*0020*/ 	.short	0x0002
        /*0022*/ 	.short	0x0010
        /*0024*/ 	.byte	0x00, 0xf0, 0x11, 0x00


	//----- nvinfo : EIATTR_KPARAM_INFO
	.align		4
.L_142:
        /*0028*/ 	.byte	0x04, 0x17
        /*002a*/ 	.short	(.L_144 - .L_143)
.L_143:
        /*002c*/ 	.word	0x00000000
        /*0030*/ 	.short	0x0001
        /*0032*/ 	.short	0x0008
        /*0034*/ 	.byte	0x00, 0xf5, 0x21, 0x00


	//----- nvinfo : EIATTR_KPARAM_INFO
	.align		4
.L_144:
        /*0038*/ 	.byte	0x04, 0x17
        /*003a*/ 	.short	(.L_146 - .L_145)
.L_145:
        /*003c*/ 	.word	0x00000000
        /*0040*/ 	.short	0x0000
        /*0042*/ 	.short	0x0000
        /*0044*/ 	.byte	0x00, 0xf5, 0x21, 0x00


	//----- nvinfo : EIATTR_SPARSE_MMA_MASK
	.align		4
.L_146:
        /*0048*/ 	.byte	0x03, 0x50
        /*004a*/ 	.short	0x0000


	//----- nvinfo : EIATTR_MAXREG_COUNT
	.align		4
        /*004c*/ 	.byte	0x03, 0x1b
        /*004e*/ 	.short	0x00ff


	//----- nvinfo : EIATTR_MERCURY_ISA_VERSION
	.align		4
        /*0050*/ 	.byte	0x03, 0x5f
        /*0052*/ 	.short	0x0101


	//----- nvinfo : EIATTR_VRC_CTA_INIT_COUNT
	.align		4
        /*0054*/ 	.byte	0x02, 0x4a
	.zero		1
	.zero		1


	//----- nvinfo : EIATTR_EXIT_INSTR_OFFSETS
	.align		4
        /*0058*/ 	.byte	0x04, 0x1c
        /*005a*/ 	.short	(.L_148 - .L_147)


	//   ....[0]....
.L_147:
        /*005c*/ 	.word	0x00000090


	//   ....[1]....
        /*0060*/ 	.word	0x00000560


	//----- nvinfo : EIATTR_CRS_STACK_SIZE
	.align		4
.L_148:
        /*0064*/ 	.byte	0x04, 0x1e
        /*0066*/ 	.short	(.L_150 - .L_149)
.L_149:
        /*0068*/ 	.word	0x00000000


	//----- nvinfo : EIATTR_CBANK_PARAM_SIZE
	.align		4
.L_150:
        /*006c*/ 	.byte	0x03, 0x19
        /*006e*/ 	.short	0x0020


	//----- nvinfo : EIATTR_PARAM_CBANK
	.align		4
        /*0070*/ 	.byte	0x04, 0x0a
        /*0072*/ 	.short	(.L_152 - .L_151)
	.align		4
.L_151:
        /*0074*/ 	.word	index@(.nv.constant0._Z5phaseP6float2Phfm)
        /*0078*/ 	.short	0x0380
        /*007a*/ 	.short	0x0020


	//----- nvinfo : EIATTR_SW_WAR
	.align		4
.L_152:
        /*007c*/ 	.byte	0x04, 0x36
        /*007e*/ 	.short	(.L_154 - .L_153)
.L_153:
        /*0080*/ 	.word	0x00000008
.L_154:


//--------------------- .nv.info._Z8hadamardP6float2S0_m --------------------------
	.section	.nv.info._Z8hadamardP6float2S0_m,"",@"SHT_CUDA_INFO"
	.sectionflags	@""
	.align	4


	//----- nvinfo : EIATTR_CUDA_API_VERSION
	.align		4
        /*0000*/ 	.byte	0x04, 0x37
        /*0002*/ 	.short	(.L_156 - .L_155)
.L_155:
        /*0004*/ 	.word	0x00000082


	//----- nvinfo : EIATTR_KPARAM_INFO
	.align		4
.L_156:
        /*0008*/ 	.byte	0x04, 0x17
        /*000a*/ 	.short	(.L_158 - .L_157)
.L_157:
        /*000c*/ 	.word	0x00000000
        /*0010*/ 	.short	0x0002
        /*0012*/ 	.short	0x0010
        /*0014*/ 	.byte	0x00, 0xf0, 0x21, 0x00


	//----- nvinfo : EIATTR_KPARAM_INFO
	.align		4
.L_158:
        /*0018*/ 	.byte	0x04, 0x17
        /*001a*/ 	.short	(.L_160 - .L_159)
.L_159:
        /*001c*/ 	.word	0x00000000
        /*0020*/ 	.short	0x0001
        /*0022*/ 	.short	0x0008
        /*0024*/ 	.byte	0x00, 0xf5, 0x21, 0x00


	//----- nvinfo : EIATTR_KPARAM_INFO
	.align		4
.L_160:
        /*0028*/ 	.byte	0x04, 0x17
        /*002a*/ 	.short	(.L_162 - .L_161)
.L_161:
        /*002c*/ 	.word	0x00000000
        /*0030*/ 	.short	0x0000
        /*0032*/ 	.short	0x0000
        /*0034*/ 	.byte	0x00, 0xf5, 0x21, 0x00


	//----- nvinfo : EIATTR_SPARSE_MMA_MASK
	.align		4
.L_162:
        /*0038*/ 	.byte	0x03, 0x50
        /*003a*/ 	.short	0x0000


	//----- nvinfo : EIATTR_MAXREG_COUNT
	.align		4
        /*003c*/ 	.byte	0x03, 0x1b
        /*003e*/ 	.short	0x00ff


	//----- nvinfo : EIATTR_MERCURY_ISA_VERSION
	.align		4
        /*0040*/ 	.byte	0x03, 0x5f
        /*0042*/ 	.short	0x0101


	//----- nvinfo : EIATTR_VRC_CTA_INIT_COUNT
	.align		4
        /*0044*/ 	.byte	0x02, 0x4a
	.zero		1
	.zero		1


	//----- nvinfo : EIATTR_EXIT_INSTR_OFFSETS
	.align		4
        /*0048*/ 	.byte	0x04, 0x1c
        /*004a*/ 	.short	(.L_164 - .L_163)


	//   ....[0]....
.L_163:
        /*004c*/ 	.word	0x00000090


	//   ....[1]....
        /*0050*/ 	.word	0x00000230


	//----- nvinfo : EIATTR_CRS_STACK_SIZE
	.align		4
.L_164:
        /*0054*/ 	.byte	0x04, 0x1e
        /*0056*/ 	.short	(.L_166 - .L_165)
.L_165:
        /*0058*/ 	.word	0x00000000


	//----- nvinfo : EIATTR_CBANK_PARAM_SIZE
	.align		4
.L_166:
        /*005c*/ 	.byte	0x03, 0x19
        /*005e*/ 	.short	0x0018


	//----- nvinfo : EIATTR_PARAM_CBANK
	.align		4
        /*0060*/ 	.byte	0x04, 0x0a
        /*0062*/ 	.short	(.L_168 - .L_167)
	.align		4
.L_167:
        /*0064*/ 	.word	index@(.nv.constant0._Z8hadamardP6float2S0_m)
        /*0068*/ 	.short	0x0380
        /*006a*/ 	.short	0x0018


	//----- nvinfo : EIATTR_SW_WAR
	.align		4
.L_168:
        /*006c*/ 	.byte	0x04, 0x36
        /*006e*/ 	.short	(.L_170 - .L_169)
.L_169:
        /*0070*/ 	.word	0x00000008
.L_170:


//--------------------- .nv.info._Z8populateP6float2Phfm --------------------------
	.section	.nv.info._Z8populateP6float2Phfm,"",@"SHT_CUDA_INFO"
	.sectionflags	@""
	.align	4


	//----- nvinfo : EIATTR_CUDA_API_VERSION
	.align		4
        /*0000*/ 	.byte	0x04, 0x37
        /*0002*/ 	.short	(.L_172 - .L_171)
.L_171:
        /*0004*/ 	.word	0x00000082


	//----- nvinfo : EIATTR_KPARAM_INFO
	.align		4
.L_172:
        /*0008*/ 	.byte	0x04, 0x17
        /*000a*/ 	.short	(.L_174 - .L_173)
.L_173:
        /*000c*/ 	.word	0x00000000
        /*0010*/ 	.short	0x0003
        /*0012*/ 	.short	0x0018
        /*0014*/ 	.byte	0x00, 0xf0, 0x21, 0x00


	//----- nvinfo : EIATTR_KPARAM_INFO
	.align		4
.L_174:
        /*0018*/ 	.byte	0x04, 0x17
        /*001a*/ 	.short	(.L_176 - .L_175)
.L_175:
        /*001c*/ 	.word	0x00000000
        /*0020*/ 	.short	0x0002
        /*0022*/ 	.short	0x0010
        /*0024*/ 	.byte	0x00, 0xf0, 0x11, 0x00


	//----- nvinfo : EIATTR_KPARAM_INFO
	.align		4
.L_176:
        /*0028*/ 	.byte	0x04, 0x17
        /*002a*/ 	.short	(.L_178 - .L_177)
.L_177:
        /*002c*/ 	.word	0x00000000
        /*0030*/ 	.short	0x0001
        /*0032*/ 	.short	0x0008
        /*0034*/ 	.byte	0x00, 0xf5, 0x21, 0x00


	//----- nvinfo : EIATTR_KPARAM_INFO
	.align		4
.L_178:
        /*0038*/ 	.byte	0x04, 0x17
        /*003a*/ 	.short	(.L_180 - .L_179)
.L_179:
        /*003c*/ 	.word	0x00000000
        /*0040*/ 	.short	0x0000
        /*0042*/ 	.short	0x0000
        /*0044*/ 	.byte	0x00, 0xf5, 0x21, 0x00


	//----- nvinfo : EIATTR_SPARSE_MMA_MASK
	.align		4
.L_180:
        /*0048*/ 	.byte	0x03, 0x50
        /*004a*/ 	.short	0x0000


	//----- nvinfo : EIATTR_MAXREG_COUNT
	.align		4
        /*004c*/ 	.byte	0x03, 0x1b
        /*004e*/ 	.short	0x00ff


	//----- nvinfo : EIATTR_MERCURY_ISA_VERSION
	.align		4
        /*0050*/ 	.byte	0x03, 0x5f
        /*0052*/ 	.short	0x0101


	//----- nvinfo : EIATTR_VRC_CTA_INIT_COUNT
	.align		4
        /*0054*/ 	.byte	0x02, 0x4a
	.zero		1
	.zero		1


	//----- nvinfo : EIATTR_EXIT_INSTR_OFFSETS
	.align		4
        /*0058*/ 	.byte	0x04, 0x1c
        /*005a*/ 	.short	(.L_182 - .L_181)


	//   ....[0]....
.L_181:
        /*005c*/ 	.word	0x00000090


	//   ....[1]....
        /*0060*/ 	.word	0x00000300


	//----- nvinfo : EIATTR_CRS_STACK_SIZE
	.align		4
.L_182:
        /*0064*/ 	.byte	0x04, 0x1e
        /*0066*/ 	.short	(.L_184 - .L_183)
.L_183:
        /*0068*/ 	.word	0x00000000


	//----- nvinfo : EIATTR_CBANK_PARAM_SIZE
	.align		4
.L_184:
        /*006c*/ 	.byte	0x03, 0x19
        /*006e*/ 	.short	0x0020


	//----- nvinfo : EIATTR_PARAM_CBANK
	.align		4
        /*0070*/ 	.byte	0x04, 0x0a
        /*0072*/ 	.short	(.L_186 - .L_185)
	.align		4
.L_185:
        /*0074*/ 	.word	index@(.nv.constant0._Z8populateP6float2Phfm)
        /*0078*/ 	.short	0x0380
        /*007a*/ 	.short	0x0020


	//----- nvinfo : EIATTR_SW_WAR
	.align		4
.L_186:
        /*007c*/ 	.byte	0x04, 0x36
        /*007e*/ 	.short	(.L_188 - .L_187)
.L_187:
        /*0080*/ 	.word	0x00000008
.L_188:


//--------------------- .nv.info._Z8fftshiftP6float2mm --------------------------
	.section	.nv.info._Z8fftshiftP6float2mm,"",@"SHT_CUDA_INFO"
	.sectionflags	@""
	.align	4


	//----- nvinfo : EIATTR_CUDA_API_VERSION
	.align		4
        /*0000*/ 	.byte	0x04, 0x37
        /*0002*/ 	.short	(.L_190 - .L_189)
.L_189:
        /*0004*/ 	.word	0x00000082


	//----- nvinfo : EIATTR_KPARAM_INFO
	.align		4
.L_190:
        /*0008*/ 	.byte	0x04, 0x17
        /*000a*/ 	.short	(.L_192 - .L_191)
.L_191:
        /*000c*/ 	.word	0x00000000
        /*0010*/ 	.short	0x0002
        /*0012*/ 	.short	0x0010
        /*0014*/ 	.byte	0x00, 0xf0, 0x21, 0x00


	//----- nvinfo : EIATTR_KPARAM_INFO
	.align		4
.L_192:
        /*0018*/ 	.byte	0x04, 0x17
        /*001a*/ 	.short	(.L_194 - .L_193)
.L_193:
        /*001c*/ 	.word	0x00000000
        /*0020*/ 	.short	0x0001
        /*0022*/ 	.short	0x0008
        /*0024*/ 	.byte	0x00, 0xf0, 0x21, 0x00


	//----- nvinfo : EIATTR_KPARAM_INFO
	.align		4
.L_194:
        /*0028*/ 	.byte	0x04, 0x17
        /*002a*/ 	.short	(.L_196 - .L_195)
.L_195:
        /*002c*/ 	.word	0x00000000
        /*0030*/ 	.short	0x0000
        /*0032*/ 	.short	0x0000
        /*0034*/ 	.byte	0x00, 0xf5, 0x21, 0x00


	//----- nvinfo : EIATTR_SPARSE_MMA_MASK
	.align		4
.L_196:
        /*0038*/ 	.byte	0x03, 0x50
        /*003a*/ 	.short	0x0000


	//----- nvinfo : EIATTR_MAXREG_COUNT
	.align		4
        /*003c*/ 	.byte	0x03, 0x1b
        /*003e*/ 	.short	0x00ff


	//----- nvinfo : EIATTR_MERCURY_ISA_VERSION
	.align		4
        /*0040*/ 	.byte	0x03, 0x5f
        /*0042*/ 	.short	0x0101


	//----- nvinfo : EIATTR_VRC_CTA_INIT_COUNT
	.align		4
        /*0044*/ 	.byte	0x02, 0x4a
	.zero		1
	.zero		1


	//----- nvinfo : EIATTR_EXIT_INSTR_OFFSETS
	.align		4
        /*0048*/ 	.byte	0x04, 0x1c
        /*004a*/ 	.short	(.L_198 - .L_197)


	//   ....[0]....
.L_197:
        /*004c*/ 	.word	0x00000100


	//   ....[1]....
        /*0050*/ 	.word	0x00000520


	//----- nvinfo : EIATTR_CRS_STACK_SIZE
	.align		4
.L_198:
        /*0054*/ 	.byte	0x04, 0x1e
        /*0056*/ 	.short	(.L_200 - .L_199)
.L_199:
        /*0058*/ 	.word	0x00000000


	//----- nvinfo : EIATTR_CBANK_PARAM_SIZE
	.align		4
.L_200:
        /*005c*/ 	.byte	0x03, 0x19
        /*005e*/ 	.short	0x0018


	//----- nvinfo : EIATTR_PARAM_CBANK
	.align		4
        /*0060*/ 	.byte	0x04, 0x0a
        /*0062*/ 	.short	(.L_202 - .L_201)
	.align		4
.L_201:
        /*0064*/ 	.word	index@(.nv.constant0._Z8fftshiftP6float2mm)
        /*0068*/ 	.short	0x0380
        /*006a*/ 	.short	0x0018


	//----- nvinfo : EIATTR_SW_WAR
	.align		4
.L_202:
        /*006c*/ 	.byte	0x04, 0x36
        /*006e*/ 	.short	(.L_204 - .L_203)
.L_203:
        /*0070*/ 	.word	0x00000008
.L_204:


//--------------------- .nv.info._Z5scaleP6float2fm --------------------------
	.section	.nv.info._Z5scaleP6float2fm,"",@"SHT_CUDA_INFO"
	.sectionflags	@""
	.align	4


	//----- nvinfo : EIATTR_CUDA_API_VERSION
	.align		4
        /*0000*/ 	.byte	0x04, 0x37
        /*0002*/ 	.short	(.L_206 - .L_205)
.L_205:
        /*0004*/ 	.word	0x00000082


	//----- nvinfo : EIATTR_KPARAM_INFO
	.align		4
.L_206:
        /*0008*/ 	.byte	0x04, 0x17
        /*000a*/ 	.short	(.L_208 - .L_207)
.L_207:
        /*000c*/ 	.word	0x00000000
        /*0010*/ 	.short	0x0002
        /*0012*/ 	.short	0x0010
        /*0014*/ 	.byte	0x00, 0xf0, 0x21, 0x00


	//----- nvinfo : EIATTR_KPARAM_INFO
	.align		4
.L_208:
        /*0018*/ 	.byte	0x04, 0x17
        /*001a*/ 	.short	(.L_210 - .L_209)
.L_209:
        /*001c*/ 	.word	0x00000000
        /*0020*/ 	.short	0x0001
        /*0022*/ 	.short	0x0008
        /*0024*/ 	.byte	0x00, 0xf0, 0x11, 0x00


	//----- nvinfo : EIATTR_KPARAM_INFO
	.align		4
.L_210:
        /*0028*/ 	.byte	0x04, 0x17
        /*002a*/ 	.short	(.L_212 - .L_211)
.L_211:
        /*002c*/ 	.word	0x00000000
        /*0030*/ 	.short	0x0000
        /*0032*/ 	.short	0x0000
        /*0034*/ 	.byte	0x00, 0xf5, 0x21, 0x00


	//----- nvinfo : EIATTR_SPARSE_MMA_MASK
	.align		4
.L_212:
        /*0038*/ 	.byte	0x03, 0x50
        /*003a*/ 	.short	0x0000


	//----- nvinfo : EIATTR_MAXREG_COUNT
	.align		4
        /*003c*/ 	.byte	0x03, 0x1b
        /*003e*/ 	.short	0x00ff


	//----- nvinfo : EIATTR_MERCURY_ISA_VERSION
	.align		4
        /*0040*/ 	.byte	0x03, 0x5f
        /*0042*/ 	.short	0x0101


	//----- nvinfo : EIATTR_VRC_CTA_INIT_COUNT
	.align		4
        /*0044*/ 	.byte	0x02, 0x4a
	.zero		1
	.zero		1


	//----- nvinfo : EIATTR_EXIT_INSTR_OFFSETS
	.align		4
        /*0048*/ 	.byte	0x04, 0x1c
        /*004a*/ 	.short	(.L_214 - .L_213)


	//   ....[0]....
.L_213:
        /*004c*/ 	.word	0x00000090


	//   ....[1]....
        /*0050*/ 	.word	0x000001d0


	//----- nvinfo : EIATTR_CRS_STACK_SIZE
	.align		4
.L_214:
        /*0054*/ 	.byte	0x04, 0x1e
        /*0056*/ 	.short	(.L_216 - .L_215)
.L_215:
        /*0058*/ 	.word	0x00000000


	//----- nvinfo : EIATTR_CBANK_PARAM_SIZE
	.align		4
.L_216:
        /*005c*/ 	.byte	0x03, 0x19
        /*005e*/ 	.short	0x0018


	//----- nvinfo : EIATTR_PARAM_CBANK
	.align		4
        /*0060*/ 	.byte	0x04, 0x0a
        /*0062*/ 	.short	(.L_218 - .L_217)
	.align		4
.L_217:
        /*0064*/ 	.word	index@(.nv.constant0._Z5scaleP6float2fm)
        /*0068*/ 	.short	0x0380
        /*006a*/ 	.short	0x0018


	//----- nvinfo : EIATTR_SW_WAR
	.align		4
.L_218:
        /*006c*/ 	.byte	0x04, 0x36
        /*006e*/ 	.short	(.L_220 - .L_219)
.L_219:
        /*0070*/ 	.word	0x00000008
.L_220:


//--------------------- .nv.info._Z9scale_expP6float2fm --------------------------
	.section	.nv.info._Z9scale_expP6float2fm,"",@"SHT_CUDA_INFO"
	.sectionflags	@""
	.align	4


	//----- nvinfo : EIATTR_CUDA_API_VERSION
	.align		4
        /*0000*/ 	.byte	0x04, 0x37
        /*0002*/ 	.short	(.L_222 - .L_221)
.L_221:
        /*0004*/ 	.word	0x00000082


	//----- nvinfo : EIATTR_KPARAM_INFO
	.align		4
.L_222:
        /*0008*/ 	.byte	0x04, 0x17
        /*000a*/ 	.short	(.L_224 - .L_223)
.L_223:
        /*000c*/ 	.word	0x00000000
        /*0010*/ 	.short	0x0002
        /*0012*/ 	.short	0x0010
        /*0014*/ 	.byte	0x00, 0xf0, 0x21, 0x00


	//----- nvinfo : EIATTR_KPARAM_INFO
	.align		4
.L_224:
        /*0018*/ 	.byte	0x04, 0x17
        /*001a*/ 	.short	(.L_226 - .L_225)
.L_225:
        /*001c*/ 	.word	0x00000000
        /*0020*/ 	.short	0x0001
        /*0022*/ 	.short	0x0008
        /*0024*/ 	.byte	0x00, 0xf0, 0x11, 0x00


	//----- nvinfo : EIATTR_KPARAM_INFO
	.align		4
.L_226:
        /*0028*/ 	.byte	0x04, 0x17
        /*002a*/ 	.short	(.L_228 - .L_227)
.L_227:
        /*002c*/ 	.word	0x00000000
        /*0030*/ 	.short	0x0000
        /*0032*/ 	.short	0x0000
        /*0034*/ 	.byte	0x00, 0xf5, 0x21, 0x00


	//----- nvinfo : EIATTR_SPARSE_MMA_MASK
	.align		4
.L_228:
        /*0038*/ 	.byte	0x03, 0x50
        /*003a*/ 	.short	0x0000


	//----- nvinfo : EIATTR_MAXREG_COUNT
	.align		4
        /*003c*/ 	.byte	0x03, 0x1b
        /*003e*/ 	.short	0x00ff


	//----- nvinfo : EIATTR_MERCURY_ISA_VERSION
	.align		4
        /*0040*/ 	.byte	0x03, 0x5f
        /*0042*/ 	.short	0x0101


	//----- nvinfo : EIATTR_VRC_CTA_INIT_COUNT
	.align		4
        /*0044*/ 	.byte	0x02, 0x4a
	.zero		1
	.zero		1


	//----- nvinfo : EIATTR_EXIT_INSTR_OFFSETS
	.align		4
        /*0048*/ 	.byte	0x04, 0x1c
        /*004a*/ 	.short	(.L_230 - .L_229)


	//   ....[0]....
.L_229:
        /*004c*/ 	.word	0x00000090


	//   ....[1]....
        /*0050*/ 	.word	0x00000a50


	//----- nvinfo : EIATTR_CRS_STACK_SIZE
	.align		4
.L_230:
        /*0054*/ 	.byte	0x04, 0x1e
        /*0056*/ 	.short	(.L_232 - .L_231)
.L_231:
        /*0058*/ 	.word	0x00000000


	//----- nvinfo : EIATTR_CBANK_PARAM_SIZE
	.align		4
.L_232:
        /*005c*/ 	.byte	0x03, 0x19
        /*005e*/ 	.short	0x0018


	//----- nvinfo : EIATTR_PARAM_CBANK
	.align		4
        /*0060*/ 	.byte	0x04, 0x0a
        /*0062*/ 	.short	(.L_234 - .L_233)
	.align		4
.L_233:
        /*0064*/ 	.word	index@(.nv.constant0._Z9scale_expP6float2fm)
        /*0068*/ 	.short	0x0380
        /*006a*/ 	.short	0x0018


	//----- nvinfo : EIATTR_SW_WAR
	.align		4
.L_234:
        /*006c*/ 	.byte	0x04, 0x36
        /*006e*/ 	.short	(.L_236 - .L_235)
.L_235:
        /*0070*/ 	.word	0x00000008
.L_236:


//--------------------- .nv.info._Z13HSV2BGRKernelPhiii --------------------------
	.section	.nv.info._Z13HSV2BGRKernelPhiii,"",@"SHT_CUDA_INFO"
	.sectionflags	@""
	.align	4


	//----- nvinfo : EIATTR_CUDA_API_VERSION
	.align		4
        /*0000*/ 	.byte	0x04, 0x37
        /*0002*/ 	.short	(.L_238 - .L_237)
.L_237:
        /*0004*/ 	.word	0x00000082


	//----- nvinfo : EIATTR_KPARAM_INFO
	.align		4
.L_238:
        /*0008*/ 	.byte	0x04, 0x17
        /*000a*/ 	.short	(.L_240 - .L_239)
.L_239:
        /*000c*/ 	.word	0x00000000
        /*0010*/ 	.short	0x0003
        /*0012*/ 	.short	0x0010
        /*0014*/ 	.byte	0x00, 0xf0, 0x11, 0x00


	//----- nvinfo : EIATTR_KPARAM_INFO
	.align		4
.L_240:
        /*0018*/ 	.byte	0x04, 0x17
        /*001a*/ 	.short	(.L_242 - .L_241)
.L_241:
        /*001c*/ 	.word	0x00000000
        /*0020*/ 	.short	0x0002
        /*0022*/ 	.short	0x000c
        /*0024*/ 	.byte	0x00, 0xf0, 0x11, 0x00


	//----- nvinfo : EIATTR_KPARAM_INFO
	.align		4
.L_242:
        /*0028*/ 	.byte	0x04, 0x17
        /*002a*/ 	.short	(.L_244 - .L_243)
.L_243:
        /*002c*/ 	.word	0x00000000
        /*0030*/ 	.short	0x0001
        /*0032*/ 	.short	0x0008
        /*0034*/ 	.byte	0x00, 0xf0, 0x11, 0x00


	//----- nvinfo : EIATTR_KPARAM_INFO
	.align		4
.L_244:
        /*0038*/ 	.byte	0x04, 0x17
        /*003a*/ 	.short	(.L_246 - .L_245)
.L_245:
        /*003c*/ 	.word	0x00000000
        /*0040*/ 	.short	0x0000
        /*0042*/ 	.short	0x0000
        /*0044*/ 	.byte	0x00, 0xf5, 0x21, 0x00


	//----- nvinfo : EIATTR_SPARSE_MMA_MASK
	.align		4
.L_246:
        /*0048*/ 	.byte	0x03, 0x50
        /*004a*/ 	.short	0x0000


	//----- nvinfo : EIATTR_MAXREG_COUNT
	.align		4
        /*004c*/ 	.byte	0x03, 0x1b
        /*004e*/ 	.short	0x00ff


	//----- nvinfo : EIATTR_MERCURY_ISA_VERSION
	.align		4
        /*0050*/ 	.byte	0x03, 0x5f
        /*0052*/ 	.short	0x0101


	//----- nvinfo : EIATTR_VRC_CTA_INIT_COUNT
	.align		4
        /*0054*/ 	.byte	0x02, 0x4a
	.zero		1
	.zero		1


	//----- nvinfo : EIATTR_EXIT_INSTR_OFFSETS
	.align		4
        /*0058*/ 	.byte	0x04, 0x1c
        /*005a*/ 	.short	(.L_248 - .L_247)


	//   ....[0]....
.L_247:
        /*005c*/ 	.word	0x000000c0


	//   ....[1]....
        /*0060*/ 	.word	0x00000670


	//   ....[2]....
        /*0064*/ 	.word	0x00000710


	//   ....[3]....
        /*0068*/ 	.word	0x000007b0


	//   ....[4]....
        /*006c*/ 	.word	0x000008b0


	//   ....[5]....
        /*0070*/ 	.word	0x00000950


	//   ....[6]....
        /*0074*/ 	.word	0x00000a00


	//----- nvinfo : EIATTR_INDIRECT_BRANCH_TARGETS
	.align		4
.L_248:
        /*0078*/ 	.byte	0x04, 0x34
        /*007a*/ 	.short	(.L_250 - .L_249)


	//   ....[0]....
.L_249:
        /*007c*/ 	.word	.L_x_186@srel
        /*0080*/ 	.short	0x0
        /*0082*/ 	.short	0x0
        /*0084*/ 	.word	0x4
        /*0088*/ 	.word	.L_x_187@srel
        /*008c*/ 	.word	.L_x_188@srel
        /*0090*/ 	.word	.L_x_189@srel
        /*0094*/ 	.word	.L_x_190@srel


	//   ....[1]....
        /* <DEDUP_REMOVED lines=8> */


	//----- nvinfo : EIATTR_CRS_STACK_SIZE
	.align		4
.L_250:
        /*00b4*/ 	.byte	0x04, 0x1e
        /*00b6*/ 	.short	(.L_252 - .L_251)
.L_251:
        /*00b8*/ 	.word	0x00000000


	//----- nvinfo : EIATTR_CBANK_PARAM_SIZE
	.align		4
.L_252:
        /*00bc*/ 	.byte	0x03, 0x19
        /*00be*/ 	.short	0x0014


	//----- nvinfo : EIATTR_PARAM_CBANK
	.align		4
        /*00c0*/ 	.byte	0x04, 0x0a
        /*00c2*/ 	.short	(.L_254 - .L_253)
	.align		4
.L_253:
        /*00c4*/ 	.word	index@(.nv.constant0._Z13HSV2BGRKernelPhiii)
        /*00c8*/ 	.short	0x0380
        /*00ca*/ 	.short	0x0014


	//----- nvinfo : EIATTR_SW_WAR
	.align		4
.L_254:
        /*00cc*/ 	.byte	0x04, 0x36
        /*00ce*/ 	.short	(.L_256 - .L_255)
.L_255:
        /*00d0*/ 	.word	0x00000008
.L_256:


//--------------------- .nv.info._Z13BGR2HSVKernelPhiii --------------------------
	.section	.nv.info._Z13BGR2HSVKernelPhiii,"",@"SHT_CUDA_INFO"
	.sectionflags	@""
	.align	4


	//----- nvinfo : EIATTR_CUDA_API_VERSION
	.align		4
        /*0000*/ 	.byte	0x04, 0x37
        /*0002*/ 	.short	(.L_258 - .L_257)
.L_257:
        /*0004*/ 	.word	0x00000082


	//----- nvinfo : EIATTR_KPARAM_INFO
	.align		4
.L_258:
        /*0008*/ 	.byte	0x04, 0x17
        /*000a*/ 	.short	(.L_260 - .L_259)
.L_259:
        /*000c*/ 	.word	0x00000000
        /*0010*/ 	.short	0x0003
        /*0012*/ 	.short	0x0010
        /*0014*/ 	.byte	0x00, 0xf0, 0x11, 0x00


	//----- nvinfo : EIATTR_KPARAM_INFO
	.align		4
.L_260:
        /*0018*/ 	.byte	0x04, 0x17
        /*001a*/ 	.short	(.L_262 - .L_261)
.L_261:
        /*001c*/ 	.word	0x00000000
        /*0020*/ 	.short	0x0002
        /*0022*/ 	.short	0x000c
        /*0024*/ 	.byte	0x00, 0xf0, 0x11, 0x00


	//----- nvinfo : EIATTR_KPARAM_INFO
	.align		4
.L_262:
        /*0028*/ 	.byte	0x04, 0x17
        /*002a*/ 	.short	(.L_264 - .L_263)
.L_263:
        /*002c*/ 	.word	0x00000000
        /*0030*/ 	.short	0x0001
        /*0032*/ 	.short	0x0008
        /*0034*/ 	.byte	0x00, 0xf0, 0x11, 0x00


	//----- nvinfo : EIATTR_KPARAM_INFO
	.align		4
.L_264:
        /*0038*/ 	.byte	0x04, 0x17
        /*003a*/ 	.short	(.L_266 - .L_265)
.L_265:
        /*003c*/ 	.word	0x00000000
        /*0040*/ 	.short	0x0000
        /*0042*/ 	.short	0x0000
        /*0044*/ 	.byte	0x00, 0xf5, 0x21, 0x00


	//----- nvinfo : EIATTR_SPARSE_MMA_MASK
	.align		4
.L_266:
        /*0048*/ 	.byte	0x03, 0x50
        /*004a*/ 	.short	0x0000


	//----- nvinfo : EIATTR_MAXREG_COUNT
	.align		4
        /*004c*/ 	.byte	0x03, 0x1b
        /*004e*/ 	.short	0x00ff


	//----- nvinfo : EIATTR_MERCURY_ISA_VERSION
	.align		4
        /*0050*/ 	.byte	0x03, 0x5f
        /*0052*/ 	.short	0x0101


	//----- nvinfo : EIATTR_VRC_CTA_INIT_COUNT
	.align		4
        /*0054*/ 	.byte	0x02, 0x4a
	.zero		1
	.zero		1


	//----- nvinfo : EIATTR_EXIT_INSTR_OFFSETS
	.align		4
        /*0058*/ 	.byte	0x04, 0x1c
        /*005a*/ 	.short	(.L_268 - .L_267)


	//   ....[0]....
.L_267:
        /*005c*/ 	.word	0x000000c0


	//   ....[1]....
        /*0060*/ 	.word	0x00000a50


	//----- nvinfo : EIATTR_CRS_STACK_SIZE
	.align		4
.L_268:
        /*0064*/ 	.byte	0x04, 0x1e
        /*0066*/ 	.short	(.L_270 - .L_269)
.L_269:
        /*0068*/ 	.word	0x00000000


	//----- nvinfo : EIATTR_CBANK_PARAM_SIZE
	.align		4
.L_270:
        /*006c*/ 	.byte	0x03, 0x19
        /*006e*/ 	.short	0x0014


	//----- nvinfo : EIATTR_PARAM_CBANK
	.align		4
        /*0070*/ 	.byte	0x04, 0x0a
        /*0072*/ 	.short	(.L_272 - .L_271)
	.align		4
.L_271:
        /*0074*/ 	.word	index@(.nv.constant0._Z13BGR2HSVKernelPhiii)
        /*0078*/ 	.short	0x0380
        /*007a*/ 	.short	0x0014


	//----- nvinfo : EIATTR_SW_WAR
	.align		4
.L_272:
        /*007c*/ 	.byte	0x04, 0x36
        /*007e*/ 	.short	(.L_274 - .L_273)
.L_273:
        /*0080*/ 	.word	0x00000008
.L_274:


//--------------------- .nv.info._Z14min_max_reduceP6float2PfS1_m --------------------------
	.section	.nv.info._Z14min_max_reduceP6float2PfS1_m,"",@"SHT_CUDA_INFO"
	.sectionflags	@""
	.align	4


	//----- nvinfo : EIATTR_CUDA_API_VERSION
	.align		4
        /*0000*/ 	.byte	0x04, 0x37
        /*0002*/ 	.short	(.L_276 - .L_275)
.L_275:
        /*0004*/ 	.word	0x00000082


	//----- nvinfo : EIATTR_KPARAM_INFO
	.align		4
.L_276:
        /*0008*/ 	.byte	0x04, 0x17
        /*000a*/ 	.short	(.L_278 - .L_277)
.L_277:
        /*000c*/ 	.word	0x00000000
        /*0010*/ 	.short	0x0003
        /*0012*/ 	.short	0x0018
        /*0014*/ 	.byte	0x00, 0xf0, 0x21, 0x00


	//----- nvinfo : EIATTR_KPARAM_INFO
	.align		4
.L_278:
        /*0018*/ 	.byte	0x04, 0x17
        /*001a*/ 	.short	(.L_280 - .L_279)
.L_279:
        /*001c*/ 	.word	0x00000000
        /*0020*/ 	.short	0x0002
        /*0022*/ 	.short	0x0010
        /*0024*/ 	.byte	0x00, 0xf5, 0x21, 0x00


	//----- nvinfo : EIATTR_KPARAM_INFO
	.align		4
.L_280:
        /*0028*/ 	.byte	0x04, 0x17
        /*002a*/ 	.short	(.L_282 - .L_281)
.L_281:
        /*002c*/ 	.word	0x00000000
        /*0030*/ 	.short	0x0001
        /*0032*/ 	.short	0x0008
        /*0034*/ 	.byte	0x00, 0xf5, 0x21, 0x00


	//----- nvinfo : EIATTR_KPARAM_INFO
	.align		4
.L_282:
        /*0038*/ 	.byte	0x04, 0x17
        /*003a*/ 	.short	(.L_284 - .L_283)
.L_283:
        /*003c*/ 	.word	0x00000000
        /*0040*/ 	.short	0x0000
        /*0042*/ 	.short	0x0000
        /*0044*/ 	.byte	0x00, 0xf5, 0x21, 0x00


	//----- nvinfo : EIATTR_SPARSE_MMA_MASK
	.align		4
.L_284:
        /*0048*/ 	.byte	0x03, 0x50
        /*004a*/ 	.short	0x0000


	//----- nvinfo : EIATTR_MAXREG_COUNT
	.align		4
        /*004c*/ 	.byte	0x03, 0x1b
        /*004e*/ 	.short	0x00ff


	//----- nvinfo : EIATTR_NUM_BARRIERS
	.align		4
        /*0050*/ 	.byte	0x02, 0x4c
        /*0052*/ 	.byte	0x01
	.zero		1


	//----- nvinfo : EIATTR_MERCURY_ISA_VERSION
	.align		4
        /*0054*/ 	.byte	0x03, 0x5f
        /*0056*/ 	.short	0x0101


	//----- nvinfo : EIATTR_VRC_CTA_INIT_COUNT
	.align		4
        /*0058*/ 	.byte	0x02, 0x4a
	.zero		1
	.zero		1


	//----- nvinfo : EIATTR_EXIT_INSTR_OFFSETS
	.align		4
        /*005c*/ 	.byte	0x04, 0x1c
        /*005e*/ 	.short	(.L_286 - .L_285)


	//   ....[0]....
.L_285:
        /*0060*/ 	.word	0x00000480


	//   ....[1]....
        /*0064*/ 	.word	0x000005c0


	//   ....[2]....
        /*0068*/ 	.word	0x00000610


	//----- nvinfo : EIATTR_CRS_STACK_SIZE
	.align		4
.L_286:
        /*006c*/ 	.byte	0x04, 0x1e
        /*006e*/ 	.short	(.L_288 - .L_287)
.L_287:
        /*0070*/ 	.word	0x00000000


	//----- nvinfo : EIATTR_CBANK_PARAM_SIZE
	.align		4
.L_288:
        /*0074*/ 	.byte	0x03, 0x19
        /*0076*/ 	.short	0x0020


	//----- nvinfo : EIATTR_PARAM_CBANK
	.align		4
        /*0078*/ 	.byte	0x04, 0x0a
        /*007a*/ 	.short	(.L_290 - .L_289)
	.align		4
.L_289:
        /*007c*/ 	.word	index@(.nv.constant0._Z14min_max_reduceP6float2PfS1_m)
        /*0080*/ 	.short	0x0380
        /*0082*/ 	.short	0x0020


	//----- nvinfo : EIATTR_SW_WAR
	.align		4
.L_290:
        /*0084*/ 	.byte	0x04, 0x36
        /*0086*/ 	.short	(.L_292 - .L_291)
.L_291:
        /*0088*/ 	.word	0x00000008
.L_292:


//--------------------- .nv.info._Z10max_reducePK6float2Pfm --------------------------
	.section	.nv.info._Z10max_reducePK6float2Pfm,"",@"SHT_CUDA_INFO"
	.sectionflags	@""
	.align	4


	//----- nvinfo : EIATTR_CUDA_API_VERSION
	.align		4
        /*0000*/ 	.byte	0x04, 0x37
        /*0002*/ 	.short	(.L_294 - .L_293)
.L_293:
        /*0004*/ 	.word	0x00000082


	//----- nvinfo : EIATTR_KPARAM_INFO
	.align		4
.L_294:
        /*0008*/ 	.byte	0x04, 0x17
        /*000a*/ 	.short	(.L_296 - .L_295)
.L_295:
        /*000c*/ 	.word	0x00000000
        /*0010*/ 	.short	0x0002
        /*0012*/ 	.short	0x0010
        /*0014*/ 	.byte	0x00, 0xf0, 0x21, 0x00


	//----- nvinfo : EIATTR_KPARAM_INFO
	.align		4
.L_296:
        /*0018*/ 	.byte	0x04, 0x17
        /*001a*/ 	.short	(.L_298 - .L_297)
.L_297:
        /*001c*/ 	.word	0x00000000
        /*0020*/ 	.short	0x0001
        /*0022*/ 	.short	0x0008
        /*0024*/ 	.byte	0x00, 0xf5, 0x21, 0x00


	//----- nvinfo : EIATTR_KPARAM_INFO
	.align		4
.L_298:
        /*0028*/ 	.byte	0x04, 0x17
        /*002a*/ 	.short	(.L_300 - .L_299)
.L_299:
        /*002c*/ 	.word	0x00000000
        /*0030*/ 	.short	0x0000
        /*0032*/ 	.short	0x0000
        /*0034*/ 	.byte	0x00, 0xf5, 0x21, 0x00


	//----- nvinfo : EIATTR_SPARSE_MMA_MASK
	.align		4
.L_300:
        /*0038*/ 	.byte	0x03, 0x50
        /*003a*/ 	.short	0x0000


	//----- nvinfo : EIATTR_MAXREG_COUNT
	.align		4
        /*003c*/ 	.byte	0x03, 0x1b
        /*003e*/ 	.short	0x00ff


	//----- nvinfo : EIATTR_NUM_BARRIERS
	.align		4
        /*0040*/ 	.byte	0x02, 0x4c
        /*0042*/ 	.byte	0x01
	.zero		1


	//----- nvinfo : EIATTR_MERCURY_ISA_VERSION
	.align		4
        /*0044*/ 	.byte	0x03, 0x5f
        /*0046*/ 	.short	0x0101


	//----- nvinfo : EIATTR_VRC_CTA_INIT_COUNT
	.align		4
        /*0048*/ 	.byte	0x02, 0x4a
	.zero		1
	.zero		1


	//----- nvinfo : EIATTR_EXIT_INSTR_OFFSETS
	.align		4
        /*004c*/ 	.byte	0x04, 0x1c
        /*004e*/ 	.short	(.L_302 - .L_301)


	//   ....[0]....
.L_301:
        /*0050*/ 	.word	0x000003a0


	//   ....[1]....
        /*0054*/ 	.word	0x00000420


	//   ....[2]....
        /*0058*/ 	.word	0x00000480


	//----- nvinfo : EIATTR_CRS_STACK_SIZE
	.align		4
.L_302:
        /*005c*/ 	.byte	0x04, 0x1e
        /*005e*/ 	.short	(.L_304 - .L_303)
.L_303:
        /*0060*/ 	.word	0x00000000


	//----- nvinfo : EIATTR_CBANK_PARAM_SIZE
	.align		4
.L_304:
        /*0064*/ 	.byte	0x03, 0x19
        /*0066*/ 	.short	0x0018


	//----- nvinfo : EIATTR_PARAM_CBANK
	.align		4
        /*0068*/ 	.byte	0x04, 0x0a
        /*006a*/ 	.short	(.L_306 - .L_305)
	.align		4
.L_305:
        /*006c*/ 	.word	index@(.nv.constant0._Z10max_reducePK6float2Pfm)
        /*0070*/ 	.short	0x0380
        /*0072*/ 	.short	0x0018


	//----- nvinfo : EIATTR_SW_WAR
	.align		4
.L_306:
        /*0074*/ 	.byte	0x04, 0x36
        /*0076*/ 	.short	(.L_308 - .L_307)
.L_307:
        /*0078*/ 	.word	0x00000008
.L_308:


//--------------------- .nv.info._Z11init_kernelP6float2ffii --------------------------
	.section	.nv.info._Z11init_kernelP6float2ffii,"",@"SHT_CUDA_INFO"
	.sectionflags	@""
	.align	4


	//----- nvinfo : EIATTR_CUDA_API_VERSION
	.align		4
        /*0000*/ 	.byte	0x04, 0x37
        /*0002*/ 	.short	(.L_310 - .L_309)
.L_309:
        /*0004*/ 	.word	0x00000082


	//----- nvinfo : EIATTR_KPARAM_INFO
	.align		4
.L_310:
        /*0008*/ 	.byte	0x04, 0x17
        /*000a*/ 	.short	(.L_312 - .L_311)
.L_311:
        /*000c*/ 	.word	0x00000000
        /*0010*/ 	.short	0x0004
        /*0012*/ 	.short	0x0014
        /*0014*/ 	.byte	0x00, 0xf0, 0x11, 0x00


	//----- nvinfo : EIATTR_KPARAM_INFO
	.align		4
.L_312:
        /*0018*/ 	.byte	0x04, 0x17
        /*001a*/ 	.short	(.L_314 - .L_313)
.L_313:
        /*001c*/ 	.word	0x00000000
        /*0020*/ 	.short	0x0003
        /*0022*/ 	.short	0x0010
        /*0024*/ 	.byte	0x00, 0xf0, 0x11, 0x00


	//----- nvinfo : EIATTR_KPARAM_INFO
	.align		4
.L_314:
        /*0028*/ 	.byte	0x04, 0x17
        /*002a*/ 	.short	(.L_316 - .L_315)
.L_315:
        /*002c*/ 	.word	0x00000000
        /*0030*/ 	.short	0x0002
        /*0032*/ 	.short	0x000c
        /*0034*/ 	.byte	0x00, 0xf0, 0x11, 0x00


	//----- nvinfo : EIATTR_KPARAM_INFO
	.align		4
.L_316:
        /*0038*/ 	.byte	0x04, 0x17
        /*003a*/ 	.short	(.L_318 - .L_317)
.L_317:
        /*003c*/ 	.word	0x00000000
        /*0040*/ 	.short	0x0001
        /*0042*/ 	.short	0x0008
        /*0044*/ 	.byte	0x00, 0xf0, 0x11, 0x00


	//----- nvinfo : EIATTR_KPARAM_INFO
	.align		4
.L_318:
        /*0048*/ 	.byte	0x04, 0x17
        /*004a*/ 	.short	(.L_320 - .L_319)
.L_319:
        /*004c*/ 	.word	0x00000000
        /*0050*/ 	.short	0x0000
        /*0052*/ 	.short	0x0000
        /*0054*/ 	.byte	0x00, 0xf5, 0x21, 0x00


	//----- nvinfo : EIATTR_SPARSE_MMA_MASK
	.align		4
.L_320:
        /*0058*/ 	.byte	0x03, 0x50
        /*005a*/ 	.short	0x0000


	//----- nvinfo : EIATTR_MAXREG_COUNT
	.align		4
        /*005c*/ 	.byte	0x03, 0x1b
        /*005e*/ 	.short	0x00ff


	//----- nvinfo : EIATTR_MERCURY_ISA_VERSION
	.align		4
        /*0060*/ 	.byte	0x03, 0x5f
        /*0062*/ 	.short	0x0101


	//----- nvinfo : EIATTR_VRC_CTA_INIT_COUNT
	.align		4
        /*0064*/ 	.byte	0x02, 0x4a
	.zero		1
	.zero		1


	//----- nvinfo : EIATTR_EXIT_INSTR_OFFSETS
	.align		4
        /*0068*/ 	.byte	0x04, 0x1c
        /*006a*/ 	.short	(.L_322 - .L_321)


	//   ....[0]....
.L_321:
        /*006c*/ 	.word	0x00000080


	//   ....[1]....
        /*0070*/ 	.word	0x000007f0


	//----- nvinfo : EIATTR_CRS_STACK_SIZE
	.align		4
.L_322:
        /*0074*/ 	.byte	0x04, 0x1e
        /*0076*/ 	.short	(.L_324 - .L_323)
.L_323:
        /*0078*/ 	.word	0x00000000


	//----- nvinfo : EIATTR_CBANK_PARAM_SIZE
	.align		4
.L_324:
        /*007c*/ 	.byte	0x03, 0x19
        /*007e*/ 	.short	0x0018


	//----- nvinfo : EIATTR_PARAM_CBANK
	.align		4
        /*0080*/ 	.byte	0x04, 0x0a
        /*0082*/ 	.short	(.L_326 - .L_325)
	.align		4
.L_325:
        /*0084*/ 	.word	index@(.nv.constant0._Z11init_kernelP6float2ffii)
        /*0088*/ 	.short	0x0380
        /*008a*/ 	.short	0x0018


	//----- nvinfo : EIATTR_SW_WAR
	.align		4
.L_326:
        /*008c*/ 	.byte	0x04, 0x36
        /*008e*/ 	.short	(.L_328 - .L_327)
.L_327:
        /*0090*/ 	.word	0x00000008
.L_328:


//--------------------- .nv.callgraph             --------------------------
	.section	.nv.callgraph,"",@"SHT_CUDA_CALLGRAPH"
	.align	4
	.sectionentsize	8
	.align		4
        /*0000*/ 	.word	0x00000000
	.align		4
        /*0004*/ 	.word	0xffffffff
	.align		4
        /*0008*/ 	.word	0x00000000
	.align		4
        /*000c*/ 	.word	0xfffffffe
	.align		4
        /*0010*/ 	.word	0x00000000
	.align		4
        /*0014*/ 	.word	0xfffffffd
	.align		4
        /*0018*/ 	.word	0x00000000
	.align		4
        /*001c*/ 	.word	0xfffffffc


//--------------------- .nv.constant4             --------------------------
	.section	.nv.constant4,"a",@progbits
	.align	8
	.align		8
.nv.constant4:
        /*0000*/ 	.dword	__cudart_i2opi_f


//--------------------- .nv.constant2._Z13HSV2BGRKernelPhiii --------------------------
	.section	.nv.constant2._Z13HSV2BGRKernelPhiii,"a",@progbits
	.sectionflags	@""
	.align	4
.nv.constant2._Z13HSV2BGRKernelPhiii:
        /*0000*/ 	.byte	0x80, 0x06, 0x00, 0x00, 0x20, 0x07, 0x00, 0x00, 0xe0, 0x05, 0x00, 0x00, 0xf0, 0x09, 0x00, 0x00
        /*0010*/ 	.byte	0xc0, 0x08, 0x00, 0x00, 0x60, 0x09, 0x00, 0x00, 0x20, 0x08, 0x00, 0x00, 0xf0, 0x09, 0x00, 0x00


//--------------------- .text._Z4normP6float2Phffi --------------------------
	.section	.text._Z4normP6float2Phffi,"ax",@progbits
	.align	128
        .global         _Z4normP6float2Phffi
        .type           _Z4normP6float2Phffi,@function
        .size           _Z4normP6float2Phffi,(.L_x_196 - _Z4normP6float2Phffi)
        .other          _Z4normP6float2Phffi,@"STO_CUDA_ENTRY STV_DEFAULT"
_Z4normP6float2Phffi:
.text._Z4normP6float2Phffi:
[----:B------:R-:W-:Y:S01]  /*0000*/  LDC R1, c[0x0][0x37c] ;  /* 0x0000df00ff017b82 */ /* 0x000fe20000000800 */
[----:B------:R-:W0:Y:S07]  /*0010*/  S2R R4, SR_TID.X ;  /* 0x0000000000047919 */ /* 0x000e2e0000002100 */
[----:B------:R-:W0:Y:S01]  /*0020*/  S2UR UR4, SR_CTAID.X ;  /* 0x00000000000479c3 */ /* 0x000e220000002500 */
[----:B------:R-:W1:Y:S07]  /*0030*/  LDCU UR6, c[0x0][0x398] ;  /* 0x00007300ff0677ac */ /* 0x000e6e0008000800 */
[----:B------:R-:W0:Y:S01]  /*0040*/  LDC R5, c[0x0][0x360] ;  /* 0x0000d800ff057b82 */ /* 0x000e220000000800 */
[----:B------:R-:W2:Y:S01]  /*0050*/  LDCU UR5, c[0x0][0x370] ;  /* 0x00006e00ff0577ac */ /* 0x000ea20008000800 */
[----:B0-----:R-:W-:-:S02]  /*0060*/  IMAD R4, R5, UR4, R4 ;  /* 0x0000000405047c24 */ /* 0x001fc4000f8e0204 */
[----:B--2---:R-:W-:-:S03]  /*0070*/  IMAD R5, R5, UR5, RZ ;  /* 0x0000000505057c24 */ /* 0x004fc6000f8e02ff */
[----:B-1----:R-:W-:-:S13]  /*0080*/  ISETP.GE.AND P0, PT, R4, UR6, PT ;  /* 0x0000000604007c0c */ /* 0x002fda000bf06270 */
[----:B------:R-:W-:Y:S05]  /*0090*/  @P0 EXIT ;  /* 0x000000000000094d */ /* 0x000fea0003800000 */
[----:B------:R-:W0:Y:S01]  /*00a0*/  I2F.U32.RP R6, R5 ;  /* 0x0000000500067306 */ /* 0x000e220000209000 */
[C---:B------:R-:W-:Y:S01]  /*00b0*/  IADD3 R0, PT, PT, R5.reuse, R4, RZ ;  /* 0x0000000405007210 */ /* 0x040fe20007ffe0ff */
[----:B------:R-:W-:Y:S01]  /*00c0*/  IMAD.MOV R9, RZ, RZ, -R5 ;  /* 0x000000ffff097224 */ /* 0x000fe200078e0a05 */
[----:B------:R-:W-:Y:S01]  /*00d0*/  ISETP.NE.U32.AND P2, PT, R5, RZ, PT ;  /* 0x000000ff0500720c */ /* 0x000fe20003f45070 */
[----:B------:R-:W1:Y:S01]  /*00e0*/  LDCU.64 UR4, c[0x0][0x358] ;  /* 0x00006b00ff0477ac */ /* 0x000e620008000a00 */
[C---:B------:R-:W-:Y:S01]  /*00f0*/  ISETP.GE.AND P0, PT, R0.reuse, UR6, PT ;  /* 0x0000000600007c0c */ /* 0x040fe2000bf06270 */
[----:B------:R-:W-:Y:S01]  /*0100*/  BSSY.RECONVERGENT B0, `(.L_x_0) ;  /* 0x000003a000007945 */ /* 0x000fe20003800200 */
[----:B------:R-:W-:Y:S01]  /*0110*/  VIMNMX R7, PT, PT, R0, UR6, !PT ;  /* 0x0000000600077c48 */ /* 0x000fe2000ffe0100 */
[----:B------:R-:W2:Y:S01]  /*0120*/  LDCU UR8, c[0x0][0x394] ;  /* 0x00007280ff0877ac */ /* 0x000ea20008000800 */
[----:B------:R-:W-:Y:S01]  /*0130*/  SEL R14, RZ, 0x1, P0 ;  /* 0x00000001ff0e7807 */ /* 0x000fe20000000000 */
[----:B------:R-:W3:Y:S03]  /*0140*/  LDCU.64 UR6, c[0x0][0x388] ;  /* 0x00007100ff0677ac */ /* 0x000ee60008000a00 */
[----:B------:R-:W-:Y:S01]  /*0150*/  IADD3 R0, PT, PT, R7, -R0, -R14 ;  /* 0x8000000007007210 */ /* 0x000fe20007ffe80e */
[----:B0-----:R-:W0:Y:S02]  /*0160*/  MUFU.RCP R6, R6 ;  /* 0x0000000600067308 */ /* 0x001e240000001000 */
[----:B0-----:R-:W-:-:S02]  /*0170*/  VIADD R2, R6, 0xffffffe ;  /* 0x0ffffffe06027836 */ /* 0x001fc40000000000 */
[----:B------:R-:W0:Y:S04]  /*0180*/  LDC.64 R6, c[0x0][0x390] ;  /* 0x0000e400ff067b82 */ /* 0x000e280000000a00 */
[----:B------:R4:W5:Y:S02]  /*0190*/  F2I.FTZ.U32.TRUNC.NTZ R3, R2 ;  /* 0x0000000200037305 */ /* 0x000964000021f000 */
[----:B----4-:R-:W-:Y:S02]  /*01a0*/  IMAD.MOV.U32 R2, RZ, RZ, RZ ;  /* 0x000000ffff027224 */ /* 0x010fe400078e00ff */
[----:B-----5:R-:W-:-:S04]  /*01b0*/  IMAD R9, R9, R3, RZ ;  /* 0x0000000309097224 */ /* 0x020fc800078e02ff */
[----:B------:R-:W-:-:S06]  /*01c0*/  IMAD.HI.U32 R3, R3, R9, R2 ;  /* 0x0000000903037227 */ /* 0x000fcc00078e0002 */
[----:B------:R-:W-:-:S04]  /*01d0*/  IMAD.HI.U32 R3, R3, R0, RZ ;  /* 0x0000000003037227 */ /* 0x000fc800078e00ff */
[----:B------:R-:W-:-:S04]  /*01e0*/  IMAD.MOV R2, RZ, RZ, -R3 ;  /* 0x000000ffff027224 */ /* 0x000fc800078e0a03 */
[----:B------:R-:W-:-:S05]  /*01f0*/  IMAD R0, R5, R2, R0 ;  /* 0x0000000205007224 */ /* 0x000fca00078e0200 */
[----:B------:R-:W-:-:S13]  /*0200*/  ISETP.GE.U32.AND P0, PT, R0, R5, PT ;  /* 0x000000050000720c */ /* 0x000fda0003f06070 */
[----:B------:R-:W-:Y:S01]  /*0210*/  @P0 IADD3 R0, PT, PT, -R5, R0, RZ ;  /* 0x0000000005000210 */ /* 0x000fe20007ffe1ff */
[----:B------:R-:W-:-:S03]  /*0220*/  @P0 VIADD R3, R3, 0x1 ;  /* 0x0000000103030836 */ /* 0x000fc60000000000 */
[----:B------:R-:W-:-:S13]  /*0230*/  ISETP.GE.U32.AND P1, PT, R0, R5, PT ;  /* 0x000000050000720c */ /* 0x000fda0003f26070 */
[----:B------:R-:W-:Y:S02]  /*0240*/  @P1 IADD3 R3, PT, PT, R3, 0x1, RZ ;  /* 0x0000000103031810 */ /* 0x000fe40007ffe0ff */
[----:B------:R-:W-:-:S05]  /*0250*/  @!P2 LOP3.LUT R3, RZ, R5, RZ, 0x33, !PT ;  /* 0x00000005ff03a212 */ /* 0x000fca00078e33ff */
[----:B------:R-:W-:Y:S02]  /*0260*/  IMAD.IADD R14, R14, 0x1, R3 ;  /* 0x000000010e0e7824 */ /* 0x000fe400078e0203 */
[----:B0-----:R-:W-:-:S03]  /*0270*/  FADD R3, R6, -R7 ;  /* 0x8000000706037221 */ /* 0x001fc60000000000 */
[----:B------:R-:W-:-:S04]  /*0280*/  LOP3.LUT R0, R14, 0x3, RZ, 0xc0, !PT ;  /* 0x000000030e007812 */ /* 0x000fc800078ec0ff */
[----:B------:R-:W-:-:S13]  /*0290*/  ISETP.NE.AND P0, PT, R0, 0x3, PT ;  /* 0x000000030000780c */ /* 0x000fda0003f05270 */
[----:B-123--:R-:W-:Y:S05]  /*02a0*/  @!P0 BRA `(.L_x_1) ;  /* 0x00000000007c8947 */ /* 0x00efea0003800000 */
[----:B------:R-:W0:Y:S01]  /*02b0*/  LDC.64 R8, c[0x0][0x380] ;  /* 0x0000e000ff087b82 */ /* 0x000e220000000a00 */
[----:B------:R-:W-:Y:S01]  /*02c0*/  IADD3 R0, PT, PT, R14, 0x1, RZ ;  /* 0x000000010e007810 */ /* 0x000fe20007ffe0ff */
[----:B------:R-:W-:-:S03]  /*02d0*/  IMAD R18, R4, 0x3, RZ ;  /* 0x0000000304127824 */ /* 0x000fc600078e02ff */
[----:B------:R-:W-:-:S05]  /*02e0*/  LOP3.LUT R0, R0, 0x3, RZ, 0xc0, !PT ;  /* 0x0000000300007812 */ /* 0x000fca00078ec0ff */
[----:B------:R-:W-:-:S07]  /*02f0*/  IMAD.MOV R12, RZ, RZ, -R0 ;  /* 0x000000ffff0c7224 */ /* 0x000fce00078e0a00 */
.L_x_4:
[----:B01----:R-:W-:-:S05]  /*0300*/  IMAD.WIDE R6, R4, 0x8, R8 ;  /* 0x0000000804067825 */ /* 0x003fca00078e0208 */
[----:B------:R-:W2:Y:S01]  /*0310*/  LDG.E R0, desc[UR4][R6.64] ;  /* 0x0000000406007981 */ /* 0x000ea2000c1e1900 */
[----:B------:R-:W0:Y:S01]  /*0320*/  MUFU.RCP R2, R3 ;  /* 0x0000000300027308 */ /* 0x000e220000001000 */
[----:B------:R-:W-:Y:S01]  /*0330*/  BSSY.RECONVERGENT B1, `(.L_x_2) ;  /* 0x000000c000017945 */ /* 0x000fe20003800200 */
[----:B0-----:R-:W-:-:S04]  /*0340*/  FFMA R11, -R3, R2, 1 ;  /* 0x3f800000030b7423 */ /* 0x001fc80000000102 */
[----:B------:R-:W-:Y:S01]  /*0350*/  FFMA R11, R2, R11, R2 ;  /* 0x0000000b020b7223 */ /* 0x000fe20000000002 */
[----:B--2---:R-:W-:-:S04]  /*0360*/  FADD R0, R0, -UR8 ;  /* 0x8000000800007e21 */ /* 0x004fc80008000000 */
[----:B------:R-:W0:Y:S01]  /*0370*/  FCHK P0, R0, R3 ;  /* 0x0000000300007302 */ /* 0x000e220000000000 */
[----:B------:R-:W-:-:S04]  /*0380*/  FFMA R2, R0, R11, RZ ;  /* 0x0000000b00027223 */ /* 0x000fc800000000ff */
[----:B------:R-:W-:-:S04]  /*0390*/  FFMA R10, -R3, R2, R0 ;  /* 0x00000002030a7223 */ /* 0x000fc80000000100 */
[----:B------:R-:W-:Y:S01]  /*03a0*/  FFMA R2, R11, R10, R2 ;  /* 0x0000000a0b027223 */ /* 0x000fe20000000002 */
[----:B0-----:R-:W-:Y:S06]  /*03b0*/  @!P0 BRA `(.L_x_3) ;  /* 0x00000000000c8947 */ /* 0x001fec0003800000 */
[----:B------:R-:W-:-:S07]  /*03c0*/  MOV R6, 0x3e0 ;  /* 0x000003e000067802 */ /* 0x000fce0000000f00 */
[----:B------:R-:W-:Y:S05]  /*03d0*/  CALL.REL.NOINC `($__internal_0_$__cuda_sm3x_div_rn_noftz_f32_slowpath) ;  /* 0x0000000400a47944 */ /* 0x000fea0003c00000 */
[----:B------:R-:W-:-:S07]  /*03e0*/  MOV R2, R0 ;  /* 0x0000000000027202 */ /* 0x000fce0000000f00 */
.L_x_3:
[----:B------:R-:W-:Y:S05]  /*03f0*/  BSYNC.RECONVERGENT B1 ;  /* 0x0000000000017941 */ /* 0x000fea0003800200 */
.L_x_2:
[----:B------:R-:W-:Y:S01]  /*0400*/  FMUL R2, R2, 255 ;  /* 0x437f000002027820 */ /* 0x000fe20000400000 */
[----:B------:R-:W-:Y:S01]  /*0410*/  IADD3 R6, P0, PT, R18, UR6, RZ ;  /* 0x0000000612067c10 */ /* 0x000fe2000ff1e0ff */
[----:B------:R-:W-:Y:S01]  /*0420*/  VIADD R12, R12, 0x1 ;  /* 0x000000010c0c7836 */ /* 0x000fe20000000000 */
[C---:B------:R-:W-:Y:S01]  /*0430*/  IADD3 R4, PT, PT, R5.reuse, R4, RZ ;  /* 0x0000000405047210 */ /* 0x040fe20007ffe0ff */
[----:B------:R-:W0:Y:S01]  /*0440*/  F2I.U32.TRUNC.NTZ R11, R2 ;  /* 0x00000002000b7305 */ /* 0x000e22000020f000 */
[----:B------:R-:W-:Y:S01]  /*0450*/  LEA.HI.X.SX32 R7, R18, UR7, 0x1, P0 ;  /* 0x0000000712077c11 */ /* 0x000fe200080f0eff */
[----:B------:R-:W-:Y:S01]  /*0460*/  IMAD R18, R5, 0x3, R18 ;  /* 0x0000000305127824 */ /* 0x000fe200078e0212 */
[----:B------:R-:W-:-:S03]  /*0470*/  ISETP.NE.AND P0, PT, R12, RZ, PT ;  /* 0x000000ff0c00720c */ /* 0x000fc60003f05270 */
[----:B0-----:R1:W-:Y:S10]  /*0480*/  STG.E.U8 desc[UR4][R6.64+0x2], R11 ;  /* 0x0000020b06007986 */ /* 0x0013f4000c101104 */
[----:B------:R-:W-:Y:S05]  /*0490*/  @P0 BRA `(.L_x_4) ;  /* 0xfffffffc00980947 */ /* 0x000fea000383ffff */
.L_x_1:
[----:B------:R-:W-:Y:S05]  /*04a0*/  BSYNC.RECONVERGENT B0 ;  /* 0x0000000000007941 */ /* 0x000fea0003800200 */
.L_x_0:
[----:B------:R-:W0:Y:S01]  /*04b0*/  LDC.64 R12, c[0x0][0x380] ;  /* 0x0000e000ff0c7b82 */ /* 0x000e220000000a00 */
[----:B------:R-:W-:Y:S01]  /*04c0*/  ISETP.GE.U32.AND P0, PT, R14, 0x3, PT ;  /* 0x000000030e00780c */ /* 0x000fe20003f06070 */
[----:B------:R-:W2:Y:S01]  /*04d0*/  LDCU UR9, c[0x0][0x394] ;  /* 0x00007280ff0977ac */ /* 0x000ea20008000800 */
[----:B------:R-:W3:Y:S01]  /*04e0*/  LDCU UR12, c[0x0][0x398] ;  /* 0x00007300ff0c77ac */ /* 0x000ee20008000800 */
[----:B------:R-:W4:Y:S10]  /*04f0*/  LDCU.64 UR10, c[0x0][0x388] ;  /* 0x00007100ff0a77ac */ /* 0x000f340008000a00 */
[----:B--234-:R-:W-:Y:S05]  /*0500*/  @!P0 EXIT ;  /* 0x000000000000894d */ /* 0x01cfea0003800000 */
.L_x_13:
[----:B0-----:R-:W-:-:S05]  /*0510*/  IMAD.WIDE R14, R4, 0x8, R12 ;  /* 0x00000008040e7825 */ /* 0x001fca00078e020c */
[----:B--2---:R-:W2:Y:S01]  /*0520*/  LDG.E R0, desc[UR4][R14.64] ;  /* 0x000000040e007981 */ /* 0x004ea2000c1e1900 */
[----:B------:R-:W1:Y:S01]  /*0530*/  MUFU.RCP R2, R3 ;  /* 0x0000000300027308 */ /* 0x000e620000001000 */
[----:B------:R-:W-:Y:S01]  /*0540*/  BSSY.RECONVERGENT B0, `(.L_x_5) ;  /* 0x000000c000007945 */ /* 0x000fe20003800200 */
[----:B-1----:R-:W-:Y:S01]  /*0550*/  FFMA R7, -R3, R2, 1 ;  /* 0x3f80000003077423 */ /* 0x002fe20000000102 */
[----:B--2---:R-:W-:-:S03]  /*0560*/  FADD R6, R0, -UR9 ;  /* 0x8000000900067e21 */ /* 0x004fc60008000000 */
[----:B------:R-:W-:Y:S02]  /*0570*/  FFMA R0, R2, R7, R2 ;  /* 0x0000000702007223 */ /* 0x000fe40000000002 */
[----:B------:R-:W0:Y:S02]  /*0580*/  FCHK P0, R6, R3 ;  /* 0x0000000306007302 */ /* 0x000e240000000000 */
[----:B------:R-:W-:-:S04]  /*0590*/  FFMA R2, R0, R6, RZ ;  /* 0x0000000600027223 */ /* 0x000fc800000000ff */
[----:B------:R-:W-:-:S04]  /*05a0*/  FFMA R7, -R3, R2, R6 ;  /* 0x0000000203077223 */ /* 0x000fc80000000106 */
[----:B------:R-:W-:Y:S01]  /*05b0*/  FFMA R0, R0, R7, R2 ;  /* 0x0000000700007223 */ /* 0x000fe20000000002 */
[----:B0-----:R-:W-:Y:S06]  /*05c0*/  @!P0 BRA `(.L_x_6) ;  /* 0x00000000000c8947 */ /* 0x001fec0003800000 */
[----:B------:R-:W-:Y:S01]  /*05d0*/  IMAD.MOV.U32 R0, RZ, RZ, R6 ;  /* 0x000000ffff007224 */ /* 0x000fe200078e0006 */
[----:B------:R-:W-:-:S07]  /*05e0*/  MOV R6, 0x600 ;  /* 0x0000060000067802 */ /* 0x000fce0000000f00 */
[----:B------:R-:W-:Y:S05]  /*05f0*/  CALL.REL.NOINC `($__internal_0_$__cuda_sm3x_div_rn_noftz_f32_slowpath) ;  /* 0x00000004001c7944 */ /* 0x000fea0003c00000 */
.L_x_6:
[----:B------:R-:W-:Y:S05]  /*0600*/  BSYNC.RECONVERGENT B0 ;  /* 0x0000000000007941 */ /* 0x000fea0003800200 */
.L_x_5:
[----:B------:R-:W-:Y:S01]  /*0610*/  FMUL R2, R0, 255 ;  /* 0x437f000000027820 */ /* 0x000fe20000400000 */
[----:B------:R-:W-:Y:S02]  /*0620*/  IMAD R0, R4, 0x3, RZ ;  /* 0x0000000304007824 */ /* 0x000fe400078e02ff */
[----:B------:R-:W-:Y:S01]  /*0630*/  IMAD.WIDE R14, R5, 0x8, R14 ;  /* 0x00000008050e7825 */ /* 0x000fe200078e020e */
[----:B------:R-:W0:Y:S02]  /*0640*/  F2I.U32.TRUNC.NTZ R7, R2 ;  /* 0x0000000200077305 */ /* 0x000e24000020f000 */
[----:B------:R-:W-:-:S04]  /*0650*/  IADD3 R8, P0, PT, R0, UR10, RZ ;  /* 0x0000000a00087c10 */ /* 0x000fc8000ff1e0ff */
[----:B------:R-:W-:-:S05]  /*0660*/  LEA.HI.X.SX32 R9, R0, UR11, 0x1, P0 ;  /* 0x0000000b00097c11 */ /* 0x000fca00080f0eff */
[----:B0-----:R0:W-:Y:S04]  /*0670*/  STG.E.U8 desc[UR4][R8.64+0x2], R7 ;  /* 0x0000020708007986 */ /* 0x0011e8000c101104 */
[----:B------:R-:W2:Y:S01]  /*0680*/  LDG.E R0, desc[UR4][R14.64] ;  /* 0x000000040e007981 */ /* 0x000ea2000c1e1900 */
[----:B------:R-:W1:Y:S01]  /*0690*/  MUFU.RCP R10, R3 ;  /* 0x00000003000a7308 */ /* 0x000e620000001000 */
[----:B------:R-:W-:Y:S01]  /*06a0*/  BSSY.RECONVERGENT B0, `(.L_x_7) ;  /* 0x000000c000007945 */ /* 0x000fe20003800200 */
[----:B-1----:R-:W-:Y:S01]  /*06b0*/  FFMA R11, -R3, R10, 1 ;  /* 0x3f800000030b7423 */ /* 0x002fe2000000010a */
[----:B--2---:R-:W-:-:S03]  /*06c0*/  FADD R6, R0, -UR9 ;  /* 0x8000000900067e21 */ /* 0x004fc60008000000 */
[----:B------:R-:W-:Y:S02]  /*06d0*/  FFMA R0, R10, R11, R10 ;  /* 0x0000000b0a007223 */ /* 0x000fe4000000000a */
[----:B------:R-:W1:Y:S02]  /*06e0*/  FCHK P0, R6, R3 ;  /* 0x0000000306007302 */ /* 0x000e640000000000 */
[----:B------:R-:W-:-:S04]  /*06f0*/  FFMA R2, R0, R6, RZ ;  /* 0x0000000600027223 */ /* 0x000fc800000000ff */
[----:B------:R-:W-:-:S04]  /*0700*/  FFMA R11, -R3, R2, R6 ;  /* 0x00000002030b7223 */ /* 0x000fc80000000106 */
[----:B------:R-:W-:Y:S01]  /*0710*/  FFMA R0, R0, R11, R2 ;  /* 0x0000000b00007223 */ /* 0x000fe20000000002 */
[----:B01----:R-:W-:Y:S06]  /*0720*/  @!P0 BRA `(.L_x_8) ;  /* 0x00000000000c8947 */ /* 0x003fec0003800000 */
[----:B------:R-:W-:Y:S02]  /*0730*/  MOV R0, R6 ;  /* 0x0000000600007202 */ /* 0x000fe40000000f00 */
[----:B------:R-:W-:-:S07]  /*0740*/  MOV R6, 0x760 ;  /* 0x0000076000067802 */ /* 0x000fce0000000f00 */
[----:B------:R-:W-:Y:S05]  /*0750*/  CALL.REL.NOINC `($__internal_0_$__cuda_sm3x_div_rn_noftz_f32_slowpath) ;  /* 0x0000000000c47944 */ /* 0x000fea0003c00000 */
.L_x_8:
[----:B------:R-:W-:Y:S05]  /*0760*/  BSYNC.RECONVERGENT B0 ;  /* 0x0000000000007941 */ /* 0x000fea0003800200 */
.L_x_7:
[----:B------:R-:W-:Y:S01]  /*0770*/  FMUL R2, R0, 255 ;  /* 0x437f000000027820 */ /* 0x000fe20000400000 */
[----:B------:R-:W-:-:S03]  /*0780*/  IMAD.WIDE R8, R5, 0x3, R8 ;  /* 0x0000000305087825 */ /* 0x000fc600078e0208 */
[----:B------:R-:W0:Y:S01]  /*0790*/  F2I.U32.TRUNC.NTZ R7, R2 ;  /* 0x0000000200077305 */ /* 0x000e22000020f000 */
[----:B------:R-:W-:Y:S01]  /*07a0*/  IMAD.WIDE R14, R5, 0x8, R14 ;  /* 0x00000008050e7825 */ /* 0x000fe200078e020e */
[----:B0-----:R0:W-:Y:S04]  /*07b0*/  STG.E.U8 desc[UR4][R8.64+0x2], R7 ;  /* 0x0000020708007986 */ /* 0x0011e8000c101104 */
[----:B------:R-:W2:Y:S02]  /*07c0*/  LDG.E R0, desc[UR4][R14.64] ;  /* 0x000000040e007981 */ /* 0x000ea4000c1e1900 */
        /* <DEDUP_REMOVED lines=10> */
[----:B------:R-:W-:Y:S01]  /*0870*/  IMAD.MOV.U32 R0, RZ, RZ, R10 ;  /* 0x000000ffff007224 */ /* 0x000fe200078e000a */
[----:B------:R-:W-:-:S07]  /*0880*/  MOV R6, 0x8a0 ;  /* 0x000008a000067802 */ /* 0x000fce0000000f00 */
[----:B------:R-:W-:Y:S05]  /*0890*/  CALL.REL.NOINC `($__internal_0_$__cuda_sm3x_div_rn_noftz_f32_slowpath) ;  /* 0x0000000000747944 */ /* 0x000fea0003c00000 */
.L_x_10:
[----:B------:R-:W-:Y:S05]  /*08a0*/  BSYNC.RECONVERGENT B0 ;  /* 0x0000000000007941 */ /* 0x000fea0003800200 */
.L_x_9:
[----:B------:R-:W-:Y:S01]  /*08b0*/  FMUL R2, R0, 255 ;  /* 0x437f000000027820 */ /* 0x000fe20000400000 */
[----:B------:R-:W-:-:S03]  /*08c0*/  IMAD.WIDE R8, R5, 0x3, R8 ;  /* 0x0000000305087825 */ /* 0x000fc600078e0208 */
[----:B------:R-:W0:Y:S01]  /*08d0*/  F2I.U32.TRUNC.NTZ R7, R2 ;  /* 0x0000000200077305 */ /* 0x000e22000020f000 */
[----:B------:R-:W-:Y:S01]  /*08e0*/  IMAD.WIDE R14, R5, 0x8, R14 ;  /* 0x00000008050e7825 */ /* 0x000fe200078e020e */
[----:B0-----:R0:W-:Y:S05]  /*08f0*/  STG.E.U8 desc[UR4][R8.64+0x2], R7 ;  /* 0x0000020708007986 */ /* 0x0011ea000c101104 */
[----:B------:R-:W2:Y:S01]  /*0900*/  LDG.E R14, desc[UR4][R14.64] ;  /* 0x000000040e0e7981 */ /* 0x000ea2000c1e1900 */
[----:B------:R-:W1:Y:S01]  /*0910*/  MUFU.RCP R0, R3 ;  /* 0x0000000300007308 */ /* 0x000e620000001000 */
[----:B------:R-:W-:Y:S01]  /*0920*/  BSSY.RECONVERGENT B0, `(.L_x_11) ;  /* 0x000000c000007945 */ /* 0x000fe20003800200 */
[----:B-1----:R-:W-:-:S04]  /*0930*/  FFMA R11, -R3, R0, 1 ;  /* 0x3f800000030b7423 */ /* 0x002fc80000000100 */
[----:B------:R-:W-:Y:S01]  /*0940*/  FFMA R0, R0, R11, R0 ;  /* 0x0000000b00007223 */ /* 0x000fe20000000000 */
[----:B--2---:R-:W-:-:S04]  /*0950*/  FADD R10, R14, -UR9 ;  /* 0x800000090e0a7e21 */ /* 0x004fc80008000000 */
[----:B------:R-:W1:Y:S01]  /*0960*/  FCHK P0, R10, R3 ;  /* 0x000000030a007302 */ /* 0x000e620000000000 */
[----:B------:R-:W-:-:S04]  /*0970*/  FFMA R6, R0, R10, RZ ;  /* 0x0000000a00067223 */ /* 0x000fc800000000ff */
[----:B------:R-:W-:-:S04]  /*0980*/  FFMA R11, -R3, R6, R10 ;  /* 0x00000006030b7223 */ /* 0x000fc8000000010a */
[----:B------:R-:W-:Y:S01]  /*0990*/  FFMA R0, R0, R11, R6 ;  /* 0x0000000b00007223 */ /* 0x000fe20000000006 */
[----:B01----:R-:W-:Y:S06]  /*09a0*/  @!P0 BRA `(.L_x_12) ;  /* 0x00000000000c8947 */ /* 0x003fec0003800000 */
[----:B------:R-:W-:Y:S02]  /*09b0*/  MOV R0, R10 ;  /* 0x0000000a00007202 */ /* 0x000fe40000000f00 */
[----:B------:R-:W-:-:S07]  /*09c0*/  MOV R6, 0x9e0 ;  /* 0x000009e000067802 */ /* 0x000fce0000000f00 */
[----:B------:R-:W-:Y:S05]  /*09d0*/  CALL.REL.NOINC `($__internal_0_$__cuda_sm3x_div_rn_noftz_f32_slowpath) ;  /* 0x0000000000247944 */ /* 0x000fea0003c00000 */
.L_x_12:
[----:B------:R-:W-:Y:S05]  /*09e0*/  BSYNC.RECONVERGENT B0 ;  /* 0x0000000000007941 */ /* 0x000fea0003800200 */
.L_x_11:
[----:B------:R-:W-:Y:S01]  /*09f0*/  FMUL R0, R0, 255 ;  /* 0x437f000000007820 */ /* 0x000fe20000400000 */
[----:B------:R-:W-:-:S03]  /*0a00*/  IMAD.WIDE R8, R5, 0x3, R8 ;  /* 0x0000000305087825 */ /* 0x000fc600078e0208 */
[----:B------:R-:W0:Y:S01]  /*0a10*/  F2I.U32.TRUNC.NTZ R7, R0 ;  /* 0x0000000000077305 */ /* 0x000e22000020f000 */
[----:B------:R-:W-:-:S05]  /*0a20*/  IMAD R4, R5, 0x4, R4 ;  /* 0x0000000405047824 */ /* 0x000fca00078e0204 */
[----:B------:R-:W-:Y:S01]  /*0a30*/  ISETP.GE.AND P0, PT, R4, UR12, PT ;  /* 0x0000000c04007c0c */ /* 0x000fe2000bf06270 */
[----:B0-----:R2:W-:-:S12]  /*0a40*/  STG.E.U8 desc[UR4][R8.64+0x2], R7 ;  /* 0x0000020708007986 */ /* 0x0015d8000c101104 */
[----:B------:R-:W-:Y:S05]  /*0a50*/  @!P0 BRA `(.L_x_13) ;  /* 0xfffffff800ac8947 */ /* 0x000fea000383ffff */
[----:B------:R-:W-:Y:S05]  /*0a60*/  EXIT ;  /* 0x000000000000794d */ /* 0x000fea0003800000 */
        .weak           $__internal_0_$__cuda_sm3x_div_rn_noftz_f32_slowpath
        .type           $__internal_0_$__cuda_sm3x_div_rn_noftz_f32_slowpath,@function
        .size           $__internal_0_$__cuda_sm3x_div_rn_noftz_f32_slowpath,(.L_x_196 - $__internal_0_$__cuda_sm3x_div_rn_noftz_f32_slowpath)
$__internal_0_$__cuda_sm3x_div_rn_noftz_f32_slowpath:
[----:B------:R-:W-:Y:S01]  /*0a70*/  SHF.R.U32.HI R2, RZ, 0x17, R3 ;  /* 0x00000017ff027819 */ /* 0x000fe20000011603 */
[----:B------:R-:W-:Y:S01]  /*0a80*/  BSSY.RECONVERGENT B2, `(.L_x_14) ;  /* 0x0000063000027945 */ /* 0x000fe20003800200 */
[----:B------:R-:W-:Y:S02]  /*0a90*/  SHF.R.U32.HI R10, RZ, 0x17, R0 ;  /* 0x00000017ff0a7819 */ /* 0x000fe40000011600 */
[----:B------:R-:W-:Y:S02]  /*0aa0*/  LOP3.LUT R2, R2, 0xff, RZ, 0xc0, !PT ;  /* 0x000000ff02027812 */ /* 0x000fe400078ec0ff */
[----:B------:R-:W-:Y:S02]  /*0ab0*/  LOP3.LUT R10, R10, 0xff, RZ, 0xc0, !PT ;  /* 0x000000ff0a0a7812 */ /* 0x000fe400078ec0ff */
[----:B------:R-:W-:Y:S02]  /*0ac0*/  IADD3 R11, PT, PT, R2, -0x1, RZ ;  /* 0xffffffff020b7810 */ /* 0x000fe40007ffe0ff */
[----:B------:R-:W-:Y:S01]  /*0ad0*/  MOV R17, R3 ;  /* 0x0000000300117202 */ /* 0x000fe20000000f00 */
[----:B------:R-:W-:Y:S01]  /*0ae0*/  VIADD R16, R10, 0xffffffff ;  /* 0xffffffff0a107836 */ /* 0x000fe20000000000 */
[----:B------:R-:W-:-:S04]  /*0af0*/  ISETP.GT.U32.AND P0, PT, R11, 0xfd, PT ;  /* 0x000000fd0b00780c */ /* 0x000fc80003f04070 */
[----:B------:R-:W-:-:S13]  /*0b00*/  ISETP.GT.U32.OR P0, PT, R16, 0xfd, P0 ;  /* 0x000000fd1000780c */ /* 0x000fda0000704470 */
[----:B------:R-:W-:Y:S01]  /*0b10*/  @!P0 IMAD.MOV.U32 R7, RZ, RZ, RZ ;  /* 0x000000ffff078224 */ /* 0x000fe200078e00ff */
[----:B------:R-:W-:Y:S06]  /*0b20*/  @!P0 BRA `(.L_x_15) ;  /* 0x00000000005c8947 */ /* 0x000fec0003800000 */
[----:B------:R-:W-:Y:S02]  /*0b30*/  FSETP.GTU.FTZ.AND P0, PT, |R0|, +INF , PT ;  /* 0x7f8000000000780b */ /* 0x000fe40003f1c200 */
[----:B------:R-:W-:-:S04]  /*0b40*/  FSETP.GTU.FTZ.AND P1, PT, |R3|, +INF , PT ;  /* 0x7f8000000300780b */ /* 0x000fc80003f3c200 */
[----:B------:R-:W-:-:S13]  /*0b50*/  PLOP3.LUT P0, PT, P0, P1, PT, 0xf8, 0x8f ;  /* 0x00000000008f781c */ /* 0x000fda0000703f70 */
[----:B------:R-:W-:Y:S05]  /*0b60*/  @P0 BRA `(.L_x_16) ;  /* 0x00000004004c0947 */ /* 0x000fea0003800000 */
[----:B------:R-:W-:-:S13]  /*0b70*/  LOP3.LUT P0, RZ, R17, 0x7fffffff, R0, 0xc8, !PT ;  /* 0x7fffffff11ff7812 */ /* 0x000fda000780c800 */
[----:B------:R-:W-:Y:S05]  /*0b80*/  @!P0 BRA `(.L_x_17) ;  /* 0x00000004003c8947 */ /* 0x000fea0003800000 */
[C---:B------:R-:W-:Y:S02]  /*0b90*/  FSETP.NEU.FTZ.AND P2, PT, |R0|.reuse, +INF , PT ;  /* 0x7f8000000000780b */ /* 0x040fe40003f5d200 */
[----:B------:R-:W-:Y:S02]  /*0ba0*/  FSETP.NEU.FTZ.AND P1, PT, |R3|, +INF , PT ;  /* 0x7f8000000300780b */ /* 0x000fe40003f3d200 */
[----:B------:R-:W-:-:S11]  /*0bb0*/  FSETP.NEU.FTZ.AND P0, PT, |R0|, +INF , PT ;  /* 0x7f8000000000780b */ /* 0x000fd60003f1d200 */
[----:B------:R-:W-:Y:S05]  /*0bc0*/  @!P1 BRA !P2, `(.L_x_17) ;  /* 0x00000004002c9947 */ /* 0x000fea0005000000 */
[----:B------:R-:W-:-:S04]  /*0bd0*/  LOP3.LUT P2, RZ, R0, 0x7fffffff, RZ, 0xc0, !PT ;  /* 0x7fffffff00ff7812 */ /* 0x000fc8000784c0ff */
[----:B------:R-:W-:-:S13]  /*0be0*/  PLOP3.LUT P1, PT, P1, P2, PT, 0x2f, 0xf2 ;  /* 0x0000000000f2781c */ /* 0x000fda0000f24577 */
[----:B------:R-:W-:Y:S05]  /*0bf0*/  @P1 BRA `(.L_x_18) ;  /* 0x0000000400181947 */ /* 0x000fea0003800000 */
[----:B------:R-:W-:-:S04]  /*0c00*/  LOP3.LUT P1, RZ, R17, 0x7fffffff, RZ, 0xc0, !PT ;  /* 0x7fffffff11ff7812 */ /* 0x000fc8000782c0ff */
[----:B------:R-:W-:-:S13]  /*0c10*/  PLOP3.LUT P0, PT, P0, P1, PT, 0x2f, 0xf2 ;  /* 0x0000000000f2781c */ /* 0x000fda0000702577 */
[----:B------:R-:W-:Y:S05]  /*0c20*/  @P0 BRA `(.L_x_19) ;  /* 0x0000000400000947 */ /* 0x000fea0003800000 */
[----:B------:R-:W-:Y:S02]  /*0c30*/  ISETP.GE.AND P0, PT, R16, RZ, PT ;  /* 0x000000ff1000720c */ /* 0x000fe40003f06270 */
[----:B------:R-:W-:-:S11]  /*0c40*/  ISETP.GE.AND P1, PT, R11, RZ, PT ;  /* 0x000000ff0b00720c */ /* 0x000fd60003f26270 */
[----:B------:R-:W-:Y:S01]  /*0c50*/  @P0 MOV R7, RZ ;  /* 0x000000ff00070202 */ /* 0x000fe20000000f00 */
[----:B------:R-:W-:Y:S02]  /*0c60*/  @!P0 IMAD.MOV.U32 R7, RZ, RZ, -0x40 ;  /* 0xffffffc0ff078424 */ /* 0x000fe400078e00ff */
[----:B------:R-:W-:Y:S01]  /*0c70*/  @!P0 FFMA R0, R0, 1.84467440737095516160e+19, RZ ;  /* 0x5f80000000008823 */ /* 0x000fe200000000ff */
[----:B------:R-:W-:Y:S02]  /*0c80*/  @!P1 FFMA R17, R3, 1.84467440737095516160e+19, RZ ;  /* 0x5f80000003119823 */ /* 0x000fe400000000ff */
[----:B------:R-:W-:-:S07]  /*0c90*/  @!P1 IADD3 R7, PT, PT, R7, 0x40, RZ ;  /* 0x0000004007079810 */ /* 0x000fce0007ffe0ff */
.L_x_15:
[----:B------:R-:W-:Y:S01]  /*0ca0*/  LEA R16, R2, 0xc0800000, 0x17 ;  /* 0xc080000002107811 */ /* 0x000fe200078eb8ff */
[----:B------:R-:W-:Y:S04]  /*0cb0*/  BSSY.RECONVERGENT B3, `(.L_x_20) ;  /* 0x0000036000037945 */ /* 0x000fe80003800200 */
[----:B------:R-:W-:Y:S01]  /*0cc0*/  IMAD.IADD R20, R17, 0x1, -R16 ;  /* 0x0000000111147824 */ /* 0x000fe200078e0a10 */
[----:B------:R-:W-:-:S03]  /*0cd0*/  IADD3 R17, PT, PT, R10, -0x7f, RZ ;  /* 0xffffff810a117810 */ /* 0x000fc60007ffe0ff */
[----:B------:R-:W0:Y:S01]  /*0ce0*/  MUFU.RCP R16, R20 ;  /* 0x0000001400107308 */ /* 0x000e220000001000 */
[----:B------:R-:W-:Y:S01]  /*0cf0*/  FADD.FTZ R11, -R20, -RZ ;  /* 0x800000ff140b7221 */ /* 0x000fe20000010100 */
[----:B------:R-:W-:-:S03]  /*0d00*/  IMAD R0, R17, -0x800000, R0 ;  /* 0xff80000011007824 */ /* 0x000fc600078e0200 */
[----:B0-----:R-:W-:-:S04]  /*0d10*/  FFMA R19, R16, R11, 1 ;  /* 0x3f80000010137423 */ /* 0x001fc8000000000b */
[----:B------:R-:W-:-:S04]  /*0d20*/  FFMA R19, R16, R19, R16 ;  /* 0x0000001310137223 */ /* 0x000fc80000000010 */
[----:B------:R-:W-:-:S04]  /*0d30*/  FFMA R10, R0, R19, RZ ;  /* 0x00000013000a7223 */ /* 0x000fc800000000ff */
[----:B------:R-:W-:-:S04]  /*0d40*/  FFMA R16, R11, R10, R0 ;  /* 0x0000000a0b107223 */ /* 0x000fc80000000000 */
[----:B------:R-:W-:Y:S01]  /*0d50*/  FFMA R16, R19, R16, R10 ;  /* 0x0000001013107223 */ /* 0x000fe2000000000a */
[----:B------:R-:W-:-:S03]  /*0d60*/  IADD3 R10, PT, PT, R17, 0x7f, -R2 ;  /* 0x0000007f110a7810 */ /* 0x000fc60007ffe802 */
[----:B------:R-:W-:Y:S02]  /*0d70*/  FFMA R11, R11, R16, R0 ;  /* 0x000000100b0b7223 */ /* 0x000fe40000000000 */
[----:B------:R-:W-:Y:S02]  /*0d80*/  IMAD.IADD R7, R10, 0x1, R7 ;  /* 0x000000010a077824 */ /* 0x000fe400078e0207 */
[----:B------:R-:W-:-:S05]  /*0d90*/  FFMA R0, R19, R11, R16 ;  /* 0x0000000b13007223 */ /* 0x000fca0000000010 */
[----:B------:R-:W-:-:S04]  /*0da0*/  SHF.R.U32.HI R2, RZ, 0x17, R0 ;  /* 0x00000017ff027819 */ /* 0x000fc80000011600 */
[----:B------:R-:W-:-:S04]  /*0db0*/  LOP3.LUT R2, R2, 0xff, RZ, 0xc0, !PT ;  /* 0x000000ff02027812 */ /* 0x000fc800078ec0ff */
[----:B------:R-:W-:-:S05]  /*0dc0*/  IADD3 R2, PT, PT, R2, R7, RZ ;  /* 0x0000000702027210 */ /* 0x000fca0007ffe0ff */
[----:B------:R-:W-:-:S05]  /*0dd0*/  VIADD R10, R2, 0xffffffff ;  /* 0xffffffff020a7836 */ /* 0x000fca0000000000 */
[----:B------:R-:W-:-:S13]  /*0de0*/  ISETP.GE.U32.AND P0, PT, R10, 0xfe, PT ;  /* 0x000000fe0a00780c */ /* 0x000fda0003f06070 */
[----:B------:R-:W-:Y:S05]  /*0df0*/  @!P0 BRA `(.L_x_21) ;  /* 0x0000000000808947 */ /* 0x000fea0003800000 */
[----:B------:R-:W-:-:S13]  /*0e00*/  ISETP.GT.AND P0, PT, R2, 0xfe, PT ;  /* 0x000000fe0200780c */ /* 0x000fda0003f04270 */
[----:B------:R-:W-:Y:S05]  /*0e10*/  @P0 BRA `(.L_x_22) ;  /* 0x00000000006c0947 */ /* 0x000fea0003800000 */
[----:B------:R-:W-:-:S13]  /*0e20*/  ISETP.GE.AND P0, PT, R2, 0x1, PT ;  /* 0x000000010200780c */ /* 0x000fda0003f06270 */
[----:B------:R-:W-:Y:S05]  /*0e30*/  @P0 BRA `(.L_x_23) ;  /* 0x0000000000740947 */ /* 0x000fea0003800000 */
[----:B------:R-:W-:Y:S02]  /*0e40*/  ISETP.GE.AND P0, PT, R2, -0x18, PT ;  /* 0xffffffe80200780c */ /* 0x000fe40003f06270 */
[----:B------:R-:W-:-:S11]  /*0e50*/  LOP3.LUT R0, R0, 0x80000000, RZ, 0xc0, !PT ;  /* 0x8000000000007812 */ /* 0x000fd600078ec0ff */
[----:B------:R-:W-:Y:S05]  /*0e60*/  @!P0 BRA `(.L_x_23) ;  /* 0x0000000000688947 */ /* 0x000fea0003800000 */
[CCC-:B------:R-:W-:Y:S01]  /*0e70*/  FFMA.RZ R7, R19.reuse, R11.reuse, R16.reuse ;  /* 0x0000000b13077223 */ /* 0x1c0fe2000000c010 */
[CCC-:B------:R-:W-:Y:S01]  /*0e80*/  FFMA.RP R10, R19.reuse, R11.reuse, R16.reuse ;  /* 0x0000000b130a7223 */ /* 0x1c0fe20000008010 */
[----:B------:R-:W-:Y:S01]  /*0e90*/  FFMA.RM R11, R19, R11, R16 ;  /* 0x0000000b130b7223 */ /* 0x000fe20000004010 */
[C---:B------:R-:W-:Y:S02]  /*0ea0*/  IADD3 R16, PT, PT, R2.reuse, 0x20, RZ ;  /* 0x0000002002107810 */ /* 0x040fe40007ffe0ff */
[----:B------:R-:W-:Y:S02]  /*0eb0*/  LOP3.LUT R7, R7, 0x7fffff, RZ, 0xc0, !PT ;  /* 0x007fffff07077812 */ /* 0x000fe400078ec0ff */
[C---:B------:R-:W-:Y:S02]  /*0ec0*/  ISETP.NE.AND P2, PT, R2.reuse, RZ, PT ;  /* 0x000000ff0200720c */ /* 0x040fe40003f45270 */
[----:B------:R-:W-:Y:S02]  /*0ed0*/  LOP3.LUT R7, R7, 0x800000, RZ, 0xfc, !PT ;  /* 0x0080000007077812 */ /* 0x000fe400078efcff */
[----:B------:R-:W-:Y:S01]  /*0ee0*/  ISETP.NE.AND P1, PT, R2, RZ, PT ;  /* 0x000000ff0200720c */ /* 0x000fe20003f25270 */
[----:B------:R-:W-:Y:S01]  /*0ef0*/  IMAD.MOV R2, RZ, RZ, -R2 ;  /* 0x000000ffff027224 */ /* 0x000fe200078e0a02 */
[----:B------:R-:W-:-:S02]  /*0f00*/  SHF.L.U32 R16, R7, R16, RZ ;  /* 0x0000001007107219 */ /* 0x000fc400000006ff */
[----:B------:R-:W-:Y:S02]  /*0f10*/  FSETP.NEU.FTZ.AND P0, PT, R10, R11, PT ;  /* 0x0000000b0a00720b */ /* 0x000fe40003f1d000 */
[----:B------:R-:W-:Y:S02]  /*0f20*/  SEL R2, R2, RZ, P2 ;  /* 0x000000ff02027207 */ /* 0x000fe40001000000 */
[----:B------:R-:W-:Y:S02]  /*0f30*/  ISETP.NE.AND P1, PT, R16, RZ, P1 ;  /* 0x000000ff1000720c */ /* 0x000fe40000f25270 */
[----:B------:R-:W-:Y:S02]  /*0f40*/  SHF.R.U32.HI R2, RZ, R2, R7 ;  /* 0x00000002ff027219 */ /* 0x000fe40000011607 */
[----:B------:R-:W-:Y:S02]  /*0f50*/  PLOP3.LUT P0, PT, P0, P1, PT, 0xf8, 0x8f ;  /* 0x00000000008f781c */ /* 0x000fe40000703f70 */
[----:B------:R-:W-:-:S02]  /*0f60*/  SHF.R.U32.HI R10, RZ, 0x1, R2 ;  /* 0x00000001ff0a7819 */ /* 0x000fc40000011602 */
[----:B------:R-:W-:-:S04]  /*0f70*/  SEL R7, RZ, 0x1, !P0 ;  /* 0x00000001ff077807 */ /* 0x000fc80004000000 */
[----:B------:R-:W-:-:S04]  /*0f80*/  LOP3.LUT R7, R7, 0x1, R10, 0xf8, !PT ;  /* 0x0000000107077812 */ /* 0x000fc800078ef80a */
[----:B------:R-:W-:-:S04]  /*0f90*/  LOP3.LUT R7, R7, R2, RZ, 0xc0, !PT ;  /* 0x0000000207077212 */ /* 0x000fc800078ec0ff */
[----:B------:R-:W-:-:S04]  /*0fa0*/  IADD3 R7, PT, PT, R10, R7, RZ ;  /* 0x000000070a077210 */ /* 0x000fc80007ffe0ff */
[----:B------:R-:W-:Y:S01]  /*0fb0*/  LOP3.LUT R0, R7, R0, RZ, 0xfc, !PT ;  /* 0x0000000007007212 */ /* 0x000fe200078efcff */
[----:B------:R-:W-:Y:S06]  /*0fc0*/  BRA `(.L_x_23) ;  /* 0x0000000000107947 */ /* 0x000fec0003800000 */
.L_x_22:
[----:B------:R-:W-:-:S04]  /*0fd0*/  LOP3.LUT R0, R0, 0x80000000, RZ, 0xc0, !PT ;  /* 0x8000000000007812 */ /* 0x000fc800078ec0ff */
[----:B------:R-:W-:Y:S01]  /*0fe0*/  LOP3.LUT R0, R0, 0x7f800000, RZ, 0xfc, !PT ;  /* 0x7f80000000007812 */ /* 0x000fe200078efcff */
[----:B------:R-:W-:Y:S06]  /*0ff0*/  BRA `(.L_x_23) ;  /* 0x0000000000047947 */ /* 0x000fec0003800000 */
.L_x_21:
[----:B------:R-:W-:-:S07]  /*1000*/  IMAD R0, R7, 0x800000, R0 ;  /* 0x0080000007007824 */ /* 0x000fce00078e0200 */
.L_x_23:
[----:B------:R-:W-:Y:S05]  /*1010*/  BSYNC.RECONVERGENT B3 ;  /* 0x0000000000037941 */ /* 0x000fea0003800200 */
.L_x_20:
[----:B------:R-:W-:Y:S05]  /*1020*/  BRA `(.L_x_24) ;  /* 0x0000000000207947 */ /* 0x000fea0003800000 */
.L_x_19:
[----:B------:R-:W-:-:S04]  /*1030*/  LOP3.LUT R0, R17, 0x80000000, R0, 0x48, !PT ;  /* 0x8000000011007812 */ /* 0x000fc800078e4800 */
[----:B------:R-:W-:Y:S01]  /*1040*/  LOP3.LUT R0, R0, 0x7f800000, RZ, 0xfc, !PT ;  /* 0x7f80000000007812 */ /* 0x000fe200078efcff */
[----:B------:R-:W-:Y:S06]  /*1050*/  BRA `(.L_x_24) ;  /* 0x0000000000147947 */ /* 0x000fec0003800000 */
.L_x_18:
[----:B------:R-:W-:Y:S01]  /*1060*/  LOP3.LUT R0, R17, 0x80000000, R0, 0x48, !PT ;  /* 0x8000000011007812 */ /* 0x000fe200078e4800 */
[----:B------:R-:W-:Y:S06]  /*1070*/  BRA `(.L_x_24) ;  /* 0x00000000000c7947 */ /* 0x000fec0003800000 */
.L_x_17:
[----:B------:R-:W0:Y:S01]  /*1080*/  MUFU.RSQ R0, -QNAN ;  /* 0xffc0000000007908 */ /* 0x000e220000001400 */
[----:B------:R-:W-:Y:S05]  /*1090*/  BRA `(.L_x_24) ;  /* 0x0000000000047947 */ /* 0x000fea0003800000 */
.L_x_16:
[----:B------:R-:W-:-:S07]  /*10a0*/  FADD.FTZ R0, R0, R3 ;  /* 0x0000000300007221 */ /* 0x000fce0000010000 */
.L_x_24:
[----:B------:R-:W-:Y:S05]  /*10b0*/  BSYNC.RECONVERGENT B2 ;  /* 0x0000000000027941 */ /* 0x000fea0003800200 */
.L_x_14:
[----:B------:R-:W-:-:S04]  /*10c0*/  HFMA2 R7, -RZ, RZ, 0, 0 ;  /* 0x00000000ff077431 */ /* 0x000fc800000001ff */
[----:B0-----:R-:W-:Y:S05]  /*10d0*/  RET.REL.NODEC R6 `(_Z4normP6float2Phffi) ;  /* 0xffffffec06c87950 */ /* 0x001fea0003c3ffff */
.L_x_25:
[----:B------:R-:W-:-:S00]  /*10e0*/  BRA `(.L_x_25) ;  /* 0xfffffffc00fc7947 */ /* 0x000fc0000383ffff */
[----:B------:R-:W-:-:S00]  /*10f0*/  NOP ;  /* 0x0000000000007918 */ /* 0x000fc00000000000 */
        /* <DEDUP_REMOVED lines=8> */
.L_x_196:


//--------------------- .text._Z11vevid_phaseP6float2Phfm --------------------------
	.section	.text._Z11vevid_phaseP6float2Phfm,"ax",@progbits
	.align	128
        .global         _Z11vevid_phaseP6float2Phfm
        .type           _Z11vevid_phaseP6float2Phfm,@function
        .size           _Z11vevid_phaseP6float2Phfm,(.L_x_197 - _Z11vevid_phaseP6float2Phfm)
        .other          _Z11vevid_phaseP6float2Phfm,@"STO_CUDA_ENTRY STV_DEFAULT"
_Z11vevid_phaseP6float2Phfm:
.text._Z11vevid_phaseP6float2Phfm:
[----:B------:R-:W-:Y:S01]  /*0000*/  LDC R1, c[0x0][0x37c] ;  /* 0x0000df00ff017b82 */ /* 0x000fe20000000800 */
[----:B------:R-:W0:Y:S07]  /*0010*/  S2R R2, SR_TID.X ;  /* 0x0000000000027919 */ /* 0x000e2e0000002100 */
[----:B------:R-:W0:Y:S01]  /*0020*/  S2UR UR4, SR_CTAID.X ;  /* 0x00000000000479c3 */ /* 0x000e220000002500 */
[----:B------:R-:W1:Y:S07]  /*0030*/  LDCU.64 UR6, c[0x0][0x398] ;  /* 0x00007300ff0677ac */ /* 0x000e6e0008000a00 */
[----:B------:R-:W0:Y:S02]  /*0040*/  LDC R7, c[0x0][0x360] ;  /* 0x0000d800ff077b82 */ /* 0x000e240000000800 */
[----:B0-----:R-:W-:-:S05]  /*0050*/  IMAD R2, R7, UR4, R2 ;  /* 0x0000000407027c24 */ /* 0x001fca000f8e0202 */
[----:B-1----:R-:W-:Y:S02]  /*0060*/  ISETP.GE.U32.AND P0, PT, R2, UR6, PT ;  /* 0x0000000602007c0c */ /* 0x002fe4000bf06070 */
[----:B------:R-:W-:-:S04]  /*0070*/  SHF.R.S32.HI R0, RZ, 0x1f, R2 ;  /* 0x0000001fff007819 */ /* 0x000fc80000011402 */
[----:B------:R-:W-:-:S13]  /*0080*/  ISETP.GE.U32.AND.EX P0, PT, R0, UR7, PT, P0 ;  /* 0x0000000700007c0c */ /* 0x000fda000bf06100 */
[----:B------:R-:W-:Y:S05]  /*0090*/  @P0 EXIT ;  /* 0x000000000000094d */ /* 0x000fea0003800000 */
[----:B------:R-:W0:Y:S01]  /*00a0*/  LDCU UR4, c[0x0][0x370] ;  /* 0x00006e00ff0477ac */ /* 0x000e220008000800 */
[----:B------:R-:W-:Y:S02]  /*00b0*/  IMAD.MOV.U32 R6, RZ, RZ, R0 ;  /* 0x000000ffff067224 */ /* 0x000fe400078e0000 */
[----:B------:R-:W-:Y:S01]  /*00c0*/  IMAD.MOV.U32 R3, RZ, RZ, R2 ;  /* 0x000000ffff037224 */ /* 0x000fe200078e0002 */
[----:B------:R-:W1:Y:S01]  /*00d0*/  LDCU.64 UR6, c[0x0][0x358] ;  /* 0x00006b00ff0677ac */ /* 0x000e620008000a00 */
[----:B------:R-:W2:Y:S01]  /*00e0*/  LDCU UR5, c[0x0][0x390] ;  /* 0x00007200ff0577ac */ /* 0x000ea20008000800 */
[----:B------:R-:W3:Y:S01]  /*00f0*/  LDCU.64 UR12, c[0x0][0x398] ;  /* 0x00007300ff0c77ac */ /* 0x000ee20008000a00 */
[----:B------:R-:W4:Y:S01]  /*0100*/  LDCU.128 UR8, c[0x0][0x380] ;  /* 0x00007000ff0877ac */ /* 0x000f220008000c00 */
[----:B0-----:R-:W-:-:S07]  /*0110*/  IMAD R7, R7, UR4, RZ ;  /* 0x0000000407077c24 */ /* 0x001fce000f8e02ff */
.L_x_30:
[----:B------:R-:W-:-:S05]  /*0120*/  IMAD R0, R2, 0x3, RZ ;  /* 0x0000000302007824 */ /* 0x000fca00078e02ff */
[----:B----4-:R-:W-:-:S04]  /*0130*/  IADD3 R8, P0, PT, R0, UR10, RZ ;  /* 0x0000000a00087c10 */ /* 0x010fc8000ff1e0ff */
[----:B------:R-:W-:-:S05]  /*0140*/  LEA.HI.X.SX32 R9, R0, UR11, 0x1, P0 ;  /* 0x0000000b00097c11 */ /* 0x000fca00080f0eff */
[----:B-1----:R-:W4:Y:S01]  /*0150*/  LDG.E.U8 R0, desc[UR6][R8.64+0x2] ;  /* 0x0000020608007981 */ /* 0x002f22000c1e1100 */
[----:B------:R-:W-:-:S04]  /*0160*/  LEA R4, P0, R3, UR8, 0x3 ;  /* 0x0000000803047c11 */ /* 0x000fc8000f8018ff */
[----:B------:R-:W-:-:S05]  /*0170*/  LEA.HI.X R5, R3, UR9, R6, 0x3, P0 ;  /* 0x0000000903057c11 */ /* 0x000fca00080f1c06 */
[----:B------:R-:W2:Y:S01]  /*0180*/  LDG.E R6, desc[UR6][R4.64] ;  /* 0x0000000604067981 */ /* 0x000ea2000c1e1900 */
[----:B------:R-:W-:Y:S01]  /*0190*/  IMAD.MOV.U32 R10, RZ, RZ, 0x3b808081 ;  /* 0x3b808081ff0a7424 */ /* 0x000fe200078e00ff */
[----:B------:R-:W-:Y:S01]  /*01a0*/  BSSY.RECONVERGENT B0, `(.L_x_26) ;  /* 0x000000f000007945 */ /* 0x000fe20003800200 */
[----:B------:R-:W-:-:S04]  /*01b0*/  IMAD.MOV.U32 R3, RZ, RZ, 0x437f0000 ;  /* 0x437f0000ff037424 */ /* 0x000fc800078e00ff */
[----:B------:R-:W-:-:S04]  /*01c0*/  FFMA R3, R10, -R3, 1 ;  /* 0x3f8000000a037423 */ /* 0x000fc80000000803 */
[----:B------:R-:W-:Y:S01]  /*01d0*/  FFMA R3, R3, R10, 0.0039215688593685626984 ;  /* 0x3b80808103037423 */ /* 0x000fe2000000000a */
[----:B----4-:R-:W-:-:S04]  /*01e0*/  I2FP.F32.U32 R0, R0 ;  /* 0x0000000000007245 */ /* 0x010fc80000201000 */
[----:B------:R-:W0:Y:S01]  /*01f0*/  FCHK P0, R0, 255 ;  /* 0x437f000000007902 */ /* 0x000e220000000000 */
[----:B------:R-:W-:-:S04]  /*0200*/  FFMA R10, R0, R3, RZ ;  /* 0x00000003000a7223 */ /* 0x000fc800000000ff */
[----:B------:R-:W-:Y:S01]  /*0210*/  FFMA R9, R10, -255, R0 ;  /* 0xc37f00000a097823 */ /* 0x000fe20000000000 */
[----:B--2---:R-:W-:-:S03]  /*0220*/  FMUL R6, R6, -UR5 ;  /* 0x8000000506067c20 */ /* 0x004fc60008400000 */
[----:B------:R-:W-:Y:S01]  /*0230*/  FFMA R9, R3, R9, R10 ;  /* 0x0000000903097223 */ /* 0x000fe2000000000a */
[----:B0-----:R-:W-:Y:S06]  /*0240*/  @!P0 BRA `(.L_x_27) ;  /* 0x0000000000108947 */ /* 0x001fec0003800000 */
[----:B------:R-:W-:Y:S01]  /*0250*/  IMAD.MOV.U32 R3, RZ, RZ, 0x437f0000 ;  /* 0x437f0000ff037424 */ /* 0x000fe200078e00ff */
[----:B------:R-:W-:-:S07]  /*0260*/  MOV R8, 0x280 ;  /* 0x0000028000087802 */ /* 0x000fce0000000f00 */
[----:B---3--:R-:W-:Y:S05]  /*0270*/  CALL.REL.NOINC `($__internal_1_$__cuda_sm3x_div_rn_noftz_f32_slowpath) ;  /* 0x0000000000bc7944 */ /* 0x008fea0003c00000 */
[----:B------:R-:W-:-:S07]  /*0280*/  IMAD.MOV.U32 R9, RZ, RZ, R0 ;  /* 0x000000ffff097224 */ /* 0x000fce00078e0000 */
.L_x_27:
[----:B---3--:R-:W-:Y:S05]  /*0290*/  BSYNC.RECONVERGENT B0 ;  /* 0x0000000000007941 */ /* 0x008fea0003800200 */
.L_x_26:
[CC--:B------:R-:W-:Y:S01]  /*02a0*/  FSETP.GT.AND P2, PT, |R6|.reuse, |R9|.reuse, PT ;  /* 0x400000090600720b */ /* 0x0c0fe20003f44200 */
[----:B------:R-:W-:Y:S03]  /*02b0*/  BSSY.RECONVERGENT B0, `(.L_x_28) ;  /* 0x000000e000007945 */ /* 0x000fe60003800200 */
[----:B------:R-:W-:Y:S02]  /*02c0*/  FSEL R3, |R6|, |R9|, P2 ;  /* 0x4000000906037208 */ /* 0x000fe40001000200 */
[----:B------:R-:W-:Y:S02]  /*02d0*/  FSEL R0, |R9|, |R6|, P2 ;  /* 0x4000000609007208 */ /* 0x000fe40001000200 */
[----:B------:R-:W0:Y:S08]  /*02e0*/  MUFU.RCP R8, R3 ;  /* 0x0000000300087308 */ /* 0x000e300000001000 */
[----:B------:R-:W1:Y:S01]  /*02f0*/  FCHK P0, R0, R3 ;  /* 0x0000000300007302 */ /* 0x000e620000000000 */
[----:B0-----:R-:W-:-:S04]  /*0300*/  FFMA R11, -R3, R8, 1 ;  /* 0x3f800000030b7423 */ /* 0x001fc80000000108 */
[----:B------:R-:W-:-:S04]  /*0310*/  FFMA R11, R8, R11, R8 ;  /* 0x0000000b080b7223 */ /* 0x000fc80000000008 */
[----:B------:R-:W-:-:S04]  /*0320*/  FFMA R8, R0, R11, RZ ;  /* 0x0000000b00087223 */ /* 0x000fc800000000ff */
[----:B------:R-:W-:-:S04]  /*0330*/  FFMA R10, -R3, R8, R0 ;  /* 0x00000008030a7223 */ /* 0x000fc80000000100 */
[----:B------:R-:W-:Y:S01]  /*0340*/  FFMA R8, R11, R10, R8 ;  /* 0x0000000a0b087223 */ /* 0x000fe20000000008 */
[----:B-1----:R-:W-:Y:S06]  /*0350*/  @!P0 BRA `(.L_x_29) ;  /* 0x00000000000c8947 */ /* 0x002fec0003800000 */
[----:B------:R-:W-:-:S07]  /*0360*/  MOV R8, 0x380 ;  /* 0x0000038000087802 */ /* 0x000fce0000000f00 */
[----:B------:R-:W-:Y:S05]  /*0370*/  CALL.REL.NOINC `($__internal_1_$__cuda_sm3x_div_rn_noftz_f32_slowpath) ;  /* 0x00000000007c7944 */ /* 0x000fea0003c00000 */
[----:B------:R-:W-:-:S07]  /*0380*/  IMAD.MOV.U32 R8, RZ, RZ, R0 ;  /* 0x000000ffff087224 */ /* 0x000fce00078e0000 */
.L_x_29:
[----:B------:R-:W-:Y:S05]  /*0390*/  BSYNC.RECONVERGENT B0 ;  /* 0x0000000000007941 */ /* 0x000fea0003800200 */
.L_x_28:
[----:B------:R-:W-:Y:S02]  /*03a0*/  IMAD.MOV.U32 R11, RZ, RZ, 0x3b33710b ;  /* 0x3b33710bff0b7424 */ /* 0x000fe400078e00ff */
[----:B------:R-:W-:Y:S01]  /*03b0*/  FMUL R0, R8, R8 ;  /* 0x0000000808007220 */ /* 0x000fe20000400000 */
[----:B------:R-:W-:Y:S01]  /*03c0*/  IMAD.MOV.U32 R13, RZ, RZ, 0x3f6ee581 ;  /* 0x3f6ee581ff0d7424 */ /* 0x000fe200078e00ff */
[----:B------:R-:W-:Y:S01]  /*03d0*/  FSETP.NEU.AND P1, PT, |R9|, |R6|, PT ;  /* 0x400000060900720b */ /* 0x000fe20003f2d200 */
[----:B------:R-:W-:Y:S01]  /*03e0*/  FADD R9, |R6|, |R9| ;  /* 0x4000000906097221 */ /* 0x000fe20000000200 */
[----:B------:R-:W-:Y:S01]  /*03f0*/  FFMA R11, R0, R11, -0.015681877732276916504 ;  /* 0xbc807748000b7423 */ /* 0x000fe2000000000b */
[----:B------:R-:W-:-:S03]  /*0400*/  FSETP.NEU.AND P0, PT, R3, RZ, PT ;  /* 0x000000ff0300720b */ /* 0x000fc60003f0d000 */
[----:B------:R-:W-:-:S04]  /*0410*/  FFMA R11, R0, R11, 0.042200751602649688721 ;  /* 0x3d2cdab2000b7423 */ /* 0x000fc8000000000b */
[----:B------:R-:W-:-:S04]  /*0420*/  FFMA R11, R0, R11, -0.074792981147766113281 ;  /* 0xbd992d10000b7423 */ /* 0x000fc8000000000b */
[----:B------:R-:W-:-:S04]  /*0430*/  FFMA R11, R0, R11, 0.10640415549278259277 ;  /* 0x3dd9ea6c000b7423 */ /* 0x000fc8000000000b */
[----:B------:R-:W-:-:S04]  /*0440*/  FFMA R11, R0, R11, -0.14207722246646881104 ;  /* 0xbe117cb1000b7423 */ /* 0x000fc8000000000b */
[----:B------:R-:W-:-:S04]  /*0450*/  FFMA R11, R0, R11, 0.19993925094604492188 ;  /* 0x3e4cbce0000b7423 */ /* 0x000fc8000000000b */
[----:B------:R-:W-:-:S04]  /*0460*/  FFMA R11, R0, R11, -0.33333197236061096191 ;  /* 0xbeaaaa7d000b7423 */ /* 0x000fc8000000000b */
[----:B------:R-:W-:-:S04]  /*0470*/  FMUL R11, R0, R11 ;  /* 0x0000000b000b7220 */ /* 0x000fc80000400000 */
[----:B------:R-:W-:-:S04]  /*0480*/  FFMA R8, R11, R8, R8 ;  /* 0x000000080b087223 */ /* 0x000fc80000000008 */
[----:B------:R-:W-:-:S05]  /*0490*/  @P2 FFMA R8, R13, 1.6832555532455444336, -R8 ;  /* 0x3fd774eb0d082823 */ /* 0x000fca0000000808 */
[----:B------:R-:W-:-:S04]  /*04a0*/  FSEL R8, R8, 0.78539818525314331055, P1 ;  /* 0x3f490fdb08087808 */ /* 0x000fc80000800000 */
[----:B------:R-:W-:Y:S02]  /*04b0*/  FSEL R3, R8, RZ, P0 ;  /* 0x000000ff08037208 */ /* 0x000fe40000000000 */
[----:B------:R-:W-:Y:S02]  /*04c0*/  FSETP.NAN.AND P0, PT, R9, R9, PT ;  /* 0x000000090900720b */ /* 0x000fe40003f08000 */
[----:B------:R-:W-:Y:S01]  /*04d0*/  LOP3.LUT R6, R3, 0x80000000, R6, 0xb8, !PT ;  /* 0x8000000003067812 */ /* 0x000fe200078eb806 */
[----:B------:R-:W-:-:S03]  /*04e0*/  IMAD.IADD R3, R7, 0x1, R2 ;  /* 0x0000000107037824 */ /* 0x000fc600078e0202 */
[----:B------:R-:W-:Y:S01]  /*04f0*/  FSEL R9, R9, R6, P0 ;  /* 0x0000000609097208 */ /* 0x000fe20000000000 */
[--C-:B------:R-:W-:Y:S01]  /*0500*/  IMAD.MOV.U32 R2, RZ, RZ, R3.reuse ;  /* 0x000000ffff027224 */ /* 0x100fe200078e0003 */
[----:B------:R-:W-:Y:S02]  /*0510*/  ISETP.GE.U32.AND P0, PT, R3, UR12, PT ;  /* 0x0000000c03007c0c */ /* 0x000fe4000bf06070 */
[----:B------:R-:W-:Y:S01]  /*0520*/  SHF.R.S32.HI R6, RZ, 0x1f, R3 ;  /* 0x0000001fff067819 */ /* 0x000fe20000011403 */
[----:B------:R0:W-:Y:S03]  /*0530*/  STG.E desc[UR6][R4.64], R9 ;  /* 0x0000000904007986 */ /* 0x0001e6000c101906 */
[----:B------:R-:W-:-:S13]  /*0540*/  ISETP.GE.U32.AND.EX P0, PT, R6, UR13, PT, P0 ;  /* 0x0000000d06007c0c */ /* 0x000fda000bf06100 */
[----:B0-----:R-:W-:Y:S05]  /*0550*/  @!P0 BRA `(.L_x_30) ;  /* 0xfffffff800f08947 */ /* 0x001fea000383ffff */
[----:B------:R-:W-:Y:S05]  /*0560*/  EXIT ;  /* 0x000000000000794d */ /* 0x000fea0003800000 */
        .weak           $__internal_1_$__cuda_sm3x_div_rn_noftz_f32_slowpath
        .type           $__internal_1_$__cuda_sm3x_div_rn_noftz_f32_slowpath,@function
        .size           $__internal_1_$__cuda_sm3x_div_rn_noftz_f32_slowpath,(.L_x_197 - $__internal_1_$__cuda_sm3x_div_rn_noftz_f32_slowpath)
$__internal_1_$__cuda_sm3x_div_rn_noftz_f32_slowpath:
[--C-:B------:R-:W-:Y:S01]  /*0570*/  SHF.R.U32.HI R11, RZ, 0x17, R3.reuse ;  /* 0x00000017ff0b7819 */ /* 0x100fe20000011603 */
[----:B------:R-:W-:Y:S01]  /*0580*/  BSSY.RECONVERGENT B1, `(.L_x_31) ;  /* 0x0000063000017945 */ /* 0x000fe20003800200 */
[----:B------:R-:W-:Y:S01]  /*0590*/  SHF.R.U32.HI R10, RZ, 0x17, R0 ;  /* 0x00000017ff0a7819 */ /* 0x000fe20000011600 */
[----:B------:R-:W-:Y:S01]  /*05a0*/  IMAD.MOV.U32 R13, RZ, RZ, R3 ;  /* 0x000000ffff0d7224 */ /* 0x000fe200078e0003 */
[----:B------:R-:W-:Y:S02]  /*05b0*/  LOP3.LUT R11, R11, 0xff, RZ, 0xc0, !PT ;  /* 0x000000ff0b0b7812 */ /* 0x000fe400078ec0ff */
[----:B------:R-:W-:-:S03]  /*05c0*/  LOP3.LUT R16, R10, 0xff, RZ, 0xc0, !PT ;  /* 0x000000ff0a107812 */ /* 0x000fc600078ec0ff */
[----:B------:R-:W-:Y:S02]  /*05d0*/  VIADD R14, R11, 0xffffffff ;  /* 0xffffffff0b0e7836 */ /* 0x000fe40000000000 */
[----:B------:R-:W-:-:S03]  /*05e0*/  VIADD R12, R16, 0xffffffff ;  /* 0xffffffff100c7836 */ /* 0x000fc60000000000 */
        /* <DEDUP_REMOVED lines=22> */
[----:B------:R-:W-:Y:S02]  /*0750*/  @P0 IMAD.MOV.U32 R10, RZ, RZ, RZ ;  /* 0x000000ffff0a0224 */ /* 0x000fe400078e00ff */
[----:B------:R-:W-:Y:S01]  /*0760*/  @!P0 FFMA R0, R0, 1.84467440737095516160e+19, RZ ;  /* 0x5f80000000008823 */ /* 0x000fe200000000ff */
[----:B------:R-:W-:Y:S02]  /*0770*/  @!P0 IMAD.MOV.U32 R10, RZ, RZ, -0x40 ;  /* 0xffffffc0ff0a8424 */ /* 0x000fe400078e00ff */
[----:B------:R-:W-:Y:S02]  /*0780*/  @!P1 FFMA R13, R3, 1.84467440737095516160e+19, RZ ;  /* 0x5f800000030d9823 */ /* 0x000fe400000000ff */
[----:B------:R-:W-:-:S07]  /*0790*/  @!P1 VIADD R10, R10, 0x40 ;  /* 0x000000400a0a9836 */ /* 0x000fce0000000000 */
.L_x_32:
[----:B------:R-:W-:Y:S01]  /*07a0*/  LEA R12, R11, 0xc0800000, 0x17 ;  /* 0xc08000000b0c7811 */ /* 0x000fe200078eb8ff */
[----:B------:R-:W-:Y:S04]  /*07b0*/  BSSY.RECONVERGENT B2, `(.L_x_37) ;  /* 0x0000036000027945 */ /* 0x000fe80003800200 */
[----:B------:R-:W-:Y:S02]  /*07c0*/  IMAD.IADD R13, R13, 0x1, -R12 ;  /* 0x000000010d0d7824 */ /* 0x000fe400078e0a0c */
[----:B------:R-:W-:Y:S02]  /*07d0*/  VIADD R12, R16, 0xffffff81 ;  /* 0xffffff81100c7836 */ /* 0x000fe40000000000 */
[----:B------:R0:W1:Y:S01]  /*07e0*/  MUFU.RCP R14, R13 ;  /* 0x0000000d000e7308 */ /* 0x0000620000001000 */
[----:B------:R-:W-:Y:S01]  /*07f0*/  FADD.FTZ R15, -R13, -RZ ;  /* 0x800000ff0d0f7221 */ /* 0x000fe20000010100 */
[C---:B------:R-:W-:Y:S01]  /*0800*/  IMAD R0, R12.reuse, -0x800000, R0 ;  /* 0xff8000000c007824 */ /* 0x040fe200078e0200 */
[----:B0-----:R-:W-:-:S05]  /*0810*/  IADD3 R13, PT, PT, R12, 0x7f, -R11 ;  /* 0x0000007f0c0d7810 */ /* 0x001fca0007ffe80b */
[----:B------:R-:W-:Y:S02]  /*0820*/  IMAD.IADD R13, R13, 0x1, R10 ;  /* 0x000000010d0d7824 */ /* 0x000fe400078e020a */
[----:B-1----:R-:W-:-:S04]  /*0830*/  FFMA R17, R14, R15, 1 ;  /* 0x3f8000000e117423 */ /* 0x002fc8000000000f */
[----:B------:R-:W-:-:S04]  /*0840*/  FFMA R19, R14, R17, R14 ;  /* 0x000000110e137223 */ /* 0x000fc8000000000e */
[----:B------:R-:W-:-:S04]  /*0850*/  FFMA R14, R0, R19, RZ ;  /* 0x00000013000e7223 */ /* 0x000fc800000000ff */
[----:B------:R-:W-:-:S04]  /*0860*/  FFMA R17, R15, R14, R0 ;  /* 0x0000000e0f117223 */ /* 0x000fc80000000000 */
[----:B------:R-:W-:-:S04]  /*0870*/  FFMA R14, R19, R17, R14 ;  /* 0x00000011130e7223 */ /* 0x000fc8000000000e */
[----:B------:R-:W-:-:S04]  /*0880*/  FFMA R15, R15, R14, R0 ;  /* 0x0000000e0f0f7223 */ /* 0x000fc80000000000 */
[----:B------:R-:W-:-:S05]  /*0890*/  FFMA R0, R19, R15, R14 ;  /* 0x0000000f13007223 */ /* 0x000fca000000000e */
[----:B------:R-:W-:-:S04]  /*08a0*/  SHF.R.U32.HI R11, RZ, 0x17, R0 ;  /* 0x00000017ff0b7819 */ /* 0x000fc80000011600 */
[----:B------:R-:W-:-:S05]  /*08b0*/  LOP3.LUT R11, R11, 0xff, RZ, 0xc0, !PT ;  /* 0x000000ff0b0b7812 */ /* 0x000fca00078ec0ff */
[----:B------:R-:W-:-:S04]  /*08c0*/  IMAD.IADD R16, R11, 0x1, R13 ;  /* 0x000000010b107824 */ /* 0x000fc800078e020d */
        /* <DEDUP_REMOVED lines=11> */
[C---:B------:R-:W-:Y:S02]  /*0980*/  VIADD R13, R16.reuse, 0x20 ;  /* 0x00000020100d7836 */ /* 0x040fe40000000000 */
[CCC-:B------:R-:W-:Y:S01]  /*0990*/  FFMA.RM R11, R19.reuse, R15.reuse, R14.reuse ;  /* 0x0000000f130b7223 */ /* 0x1c0fe2000000400e */
[----:B------:R-:W-:Y:S02]  /*09a0*/  ISETP.NE.AND P3, PT, R16, RZ, PT ;  /* 0x000000ff1000720c */ /* 0x000fe40003f65270 */
[----:B------:R-:W-:Y:S01]  /*09b0*/  LOP3.LUT R12, R10, 0x7fffff, RZ, 0xc0, !PT ;  /* 0x007fffff0a0c7812 */ /* 0x000fe200078ec0ff */
[----:B------:R-:W-:Y:S01]  /*09c0*/  FFMA.RP R10, R19, R15, R14 ;  /* 0x0000000f130a7223 */ /* 0x000fe2000000800e */
[----:B------:R-:W-:Y:S01]  /*09d0*/  IMAD.MOV R14, RZ, RZ, -R16 ;  /* 0x000000ffff0e7224 */ /* 0x000fe200078e0a10 */
[----:B------:R-:W-:Y:S02]  /*09e0*/  ISETP.NE.AND P1, PT, R16, RZ, PT ;  /* 0x000000ff1000720c */ /* 0x000fe40003f25270 */
[----:B------:R-:W-:-:S02]  /*09f0*/  LOP3.LUT R12, R12, 0x800000, RZ, 0xfc, !PT ;  /* 0x008000000c0c7812 */ /* 0x000fc400078efcff */
[----:B------:R-:W-:Y:S02]  /*0a00*/  FSETP.NEU.FTZ.AND P0, PT, R10, R11, PT ;  /* 0x0000000b0a00720b */ /* 0x000fe40003f1d000 */
[----:B------:R-:W-:Y:S02]  /*0a10*/  SHF.L.U32 R13, R12, R13, RZ ;  /* 0x0000000d0c0d7219 */ /* 0x000fe400000006ff */
[----:B------:R-:W-:Y:S02]  /*0a20*/  SEL R11, R14, RZ, P3 ;  /* 0x000000ff0e0b7207 */ /* 0x000fe40001800000 */
[----:B------:R-:W-:Y:S02]  /*0a30*/  ISETP.NE.AND P1, PT, R13, RZ, P1 ;  /* 0x000000ff0d00720c */ /* 0x000fe40000f25270 */
[----:B------:R-:W-:Y:S02]  /*0a40*/  SHF.R.U32.HI R11, RZ, R11, R12 ;  /* 0x0000000bff0b7219 */ /* 0x000fe4000001160c */
[----:B------:R-:W-:-:S02]  /*0a50*/  PLOP3.LUT P0, PT, P0, P1, PT, 0xf8, 0x8f ;  /* 0x00000000008f781c */ /* 0x000fc40000703f70 */
[----:B------:R-:W-:Y:S02]  /*0a60*/  SHF.R.U32.HI R13, RZ, 0x1, R11 ;  /* 0x00000001ff0d7819 */ /* 0x000fe4000001160b */
[----:B------:R-:W-:-:S04]  /*0a70*/  SEL R10, RZ, 0x1, !P0 ;  /* 0x00000001ff0a7807 */ /* 0x000fc80004000000 */
[----:B------:R-:W-:-:S04]  /*0a80*/  LOP3.LUT R10, R10, 0x1, R13, 0xf8, !PT ;  /* 0x000000010a0a7812 */ /* 0x000fc800078ef80d */
[----:B------:R-:W-:-:S05]  /*0a90*/  LOP3.LUT R10, R10, R11, RZ, 0xc0, !PT ;  /* 0x0000000b0a0a7212 */ /* 0x000fca00078ec0ff */
[----:B------:R-:W-:-:S05]  /*0aa0*/  IMAD.IADD R13, R13, 0x1, R10 ;  /* 0x000000010d0d7824 */ /* 0x000fca00078e020a */
[----:B------:R-:W-:Y:S01]  /*0ab0*/  LOP3.LUT R0, R13, R0, RZ, 0xfc, !PT ;  /* 0x000000000d007212 */ /* 0x000fe200078efcff */
[----:B------:R-:W-:Y:S06]  /*0ac0*/  BRA `(.L_x_40) ;  /* 0x0000000000107947 */ /* 0x000fec0003800000 */
.L_x_39:
[----:B------:R-:W-:-:S04]  /*0ad0*/  LOP3.LUT R0, R0, 0x80000000, RZ, 0xc0, !PT ;  /* 0x8000000000007812 */ /* 0x000fc800078ec0ff */
[----:B------:R-:W-:Y:S01]  /*0ae0*/  LOP3.LUT R0, R0, 0x7f800000, RZ, 0xfc, !PT ;  /* 0x7f80000000007812 */ /* 0x000fe200078efcff */
[----:B------:R-:W-:Y:S06]  /*0af0*/  BRA `(.L_x_40) ;  /* 0x0000000000047947 */ /* 0x000fec0003800000 */
.L_x_38:
[----:B------:R-:W-:-:S07]  /*0b00*/  IMAD R0, R13, 0x800000, R0 ;  /* 0x008000000d007824 */ /* 0x000fce00078e0200 */
.L_x_40:
[----:B------:R-:W-:Y:S05]  /*0b10*/  BSYNC.RECONVERGENT B2 ;  /* 0x0000000000027941 */ /* 0x000fea0003800200 */
.L_x_37:
[----:B------:R-:W-:Y:S05]  /*0b20*/  BRA `(.L_x_41) ;  /* 0x0000000000207947 */ /* 0x000fea0003800000 */
.L_x_36:
[----:B------:R-:W-:-:S04]  /*0b30*/  LOP3.LUT R0, R13, 0x80000000, R0, 0x48, !PT ;  /* 0x800000000d007812 */ /* 0x000fc800078e4800 */
[----:B------:R-:W-:Y:S01]  /*0b40*/  LOP3.LUT R0, R0, 0x7f800000, RZ, 0xfc, !PT ;  /* 0x7f80000000007812 */ /* 0x000fe200078efcff */
[----:B------:R-:W-:Y:S06]  /*0b50*/  BRA `(.L_x_41) ;  /* 0x0000000000147947 */ /* 0x000fec0003800000 */
.L_x_35:
[----:B------:R-:W-:Y:S01]  /*0b60*/  LOP3.LUT R0, R13, 0x80000000, R0, 0x48, !PT ;  /* 0x800000000d007812 */ /* 0x000fe200078e4800 */
[----:B------:R-:W-:Y:S06]  /*0b70*/  BRA `(.L_x_41) ;  /* 0x00000000000c7947 */ /* 0x000fec0003800000 */
.L_x_34:
[----:B------:R-:W0:Y:S01]  /*0b80*/  MUFU.RSQ R0, -QNAN ;  /* 0xffc0000000007908 */ /* 0x000e220000001400 */
[----:B------:R-:W-:Y:S05]  /*0b90*/  BRA `(.L_x_41) ;  /* 0x0000000000047947 */ /* 0x000fea0003800000 */
.L_x_33:
[----:B------:R-:W-:-:S07]  /*0ba0*/  FADD.FTZ R0, R0, R3 ;  /* 0x0000000300007221 */ /* 0x000fce0000010000 */
.L_x_41:
[----:B------:R-:W-:Y:S05]  /*0bb0*/  BSYNC.RECONVERGENT B1 ;  /* 0x0000000000017941 */ /* 0x000fea0003800200 */
.L_x_31:
[----:B------:R-:W-:Y:S02]  /*0bc0*/  IMAD.MOV.U32 R10, RZ, RZ, R8 ;  /* 0x000000ffff0a7224 */ /* 0x000fe400078e0008 */
[----:B------:R-:W-:-:S04]  /*0bd0*/  IMAD.MOV.U32 R11, RZ, RZ, 0x0 ;  /* 0x00000000ff0b7424 */ /* 0x000fc800078e00ff */
[----:B0-----:R-:W-:Y:S05]  /*0be0*/  RET.REL.NODEC R10 `(_Z11vevid_phaseP6float2Phfm) ;  /* 0xfffffff40a047950 */ /* 0x001fea0003c3ffff */
.L_x_42:
        /* <DEDUP_REMOVED lines=9> */
.L_x_197:


//--------------------- .text._Z5phaseP6float2Phfm --------------------------
	.section	.text._Z5phaseP6float2Phfm,"ax",@progbits
	.align	128
        .global         _Z5phaseP6float2Phfm
        .type           _Z5phaseP6float2Phfm,@function
        .size           _Z5phaseP6float2Phfm,(.L_x_198 - _Z5phaseP6float2Phfm)
        .other          _Z5phaseP6float2Phfm,@"STO_CUDA_ENTRY STV_DEFAULT"
_Z5phaseP6float2Phfm:
.text._Z5phaseP6float2Phfm:
        /* <DEDUP_REMOVED lines=18> */
.L_x_47:
        /* <DEDUP_REMOVED lines=16> */
[----:B--2---:R-:W-:-:S03]  /*0220*/  FMUL R6, R6, UR5 ;  /* 0x0000000506067c20 */ /* 0x004fc60008400000 */
[----:B------:R-:W-:Y:S01]  /*0230*/  FFMA R9, R3, R9, R10 ;  /* 0x0000000903097223 */ /* 0x000fe2000000000a */
[----:B0-----:R-:W-:Y:S06]  /*0240*/  @!P0 BRA `(.L_x_44) ;  /* 0x0000000000108947 */ /* 0x001fec0003800000 */
[----:B------:R-:W-:Y:S01]  /*0250*/  IMAD.MOV.U32 R3, RZ, RZ, 0x437f0000 ;  /* 0x437f0000ff037424 */ /* 0x000fe200078e00ff */
[----:B------:R-:W-:-:S07]  /*0260*/  MOV R8, 0x280 ;  /* 0x0000028000087802 */ /* 0x000fce0000000f00 */
[----:B---3--:R-:W-:Y:S05]  /*0270*/  CALL.REL.NOINC `($__internal_2_$__cuda_sm3x_div_rn_noftz_f32_slowpath) ;  /* 0x0000000000bc7944 */ /* 0x008fea0003c00000 */
[----:B------:R-:W-:-:S07]  /*0280*/  IMAD.MOV.U32 R9, RZ, RZ, R0 ;  /* 0x000000ffff097224 */ /* 0x000fce00078e0000 */
.L_x_44:
[----:B---3--:R-:W-:Y:S05]  /*0290*/  BSYNC.RECONVERGENT B0 ;  /* 0x0000000000007941 */ /* 0x008fea0003800200 */
.L_x_43:
        /* <DEDUP_REMOVED lines=13> */
[----:B------:R-:W-:Y:S05]  /*0370*/  CALL.REL.NOINC `($__internal_2_$__cuda_sm3x_div_rn_noftz_f32_slowpath) ;  /* 0x00000000007c7944 */ /* 0x000fea0003c00000 */
[----:B------:R-:W-:-:S07]  /*0380*/  IMAD.MOV.U32 R8, RZ, RZ, R0 ;  /* 0x000000ffff087224 */ /* 0x000fce00078e0000 */
.L_x_46:
[----:B------:R-:W-:Y:S05]  /*0390*/  BSYNC.RECONVERGENT B0 ;  /* 0x0000000000007941 */ /* 0x000fea0003800200 */
.L_x_45:
        /* <DEDUP_REMOVED lines=29> */
        .weak           $__internal_2_$__cuda_sm3x_div_rn_noftz_f32_slowpath
        .type           $__internal_2_$__cuda_sm3x_div_rn_noftz_f32_slowpath,@function
        .size           $__internal_2_$__cuda_sm3x_div_rn_noftz_f32_slowpath,(.L_x_198 - $__internal_2_$__cuda_sm3x_div_rn_noftz_f32_slowpath)
$__internal_2_$__cuda_sm3x_div_rn_noftz_f32_slowpath:
        /* <DEDUP_REMOVED lines=35> */
.L_x_49:
        /* <DEDUP_REMOVED lines=51> */
.L_x_56:
[----:B------:R-:W-:-:S04]  /*0ad0*/  LOP3.LUT R0, R0, 0x80000000, RZ, 0xc0, !PT ;  /* 0x8000000000007812 */ /* 0x000fc800078ec0ff */
[----:B------:R-:W-:Y:S01]  /*0ae0*/  LOP3.LUT R0, R0, 0x7f800000, RZ, 0xfc, !PT ;  /* 0x7f80000000007812 */ /* 0x000fe200078efcff */
[----:B------:R-:W-:Y:S06]  /*0af0*/  BRA `(.L_x_57) ;  /* 0x0000000000047947 */ /* 0x000fec0003800000 */
.L_x_55:
[----:B------:R-:W-:-:S07]  /*0b00*/  IMAD R0, R13, 0x800000, R0 ;  /* 0x008000000d007824 */ /* 0x000fce00078e0200 */
.L_x_57:
[----:B------:R-:W-:Y:S05]  /*0b10*/  BSYNC.RECONVERGENT B2 ;  /* 0x0000000000027941 */ /* 0x000fea0003800200 */
.L_x_54:
[----:B------:R-:W-:Y:S05]  /*0b20*/  BRA `(.L_x_58) ;  /* 0x0000000000207947 */ /* 0x000fea0003800000 */
.L_x_53:
[----:B------:R-:W-:-:S04]  /*0b30*/  LOP3.LUT R0, R13, 0x80000000, R0, 0x48, !PT ;  /* 0x800000000d007812 */ /* 0x000fc800078e4800 */
[----:B------:R-:W-:Y:S01]  /*0b40*/  LOP3.LUT R0, R0, 0x7f800000, RZ, 0xfc, !PT ;  /* 0x7f80000000007812 */ /* 0x000fe200078efcff */
[----:B------:R-:W-:Y:S06]  /*0b50*/  BRA `(.L_x_58) ;  /* 0x0000000000147947 */ /* 0x000fec0003800000 */
.L_x_52:
[----:B------:R-:W-:Y:S01]  /*0b60*/  LOP3.LUT R0, R13, 0x80000000, R0, 0x48, !PT ;  /* 0x800000000d007812 */ /* 0x000fe200078e4800 */
[----:B------:R-:W-:Y:S06]  /*0b70*/  BRA `(.L_x_58) ;  /* 0x00000000000c7947 */ /* 0x000fec0003800000 */
.L_x_51:
[----:B------:R-:W0:Y:S01]  /*0b80*/  MUFU.RSQ R0, -QNAN ;  /* 0xffc0000000007908 */ /* 0x000e220000001400 */
[----:B------:R-:W-:Y:S05]  /*0b90*/  BRA `(.L_x_58) ;  /* 0x0000000000047947 */ /* 0x000fea0003800000 */
.L_x_50:
[----:B------:R-:W-:-:S07]  /*0ba0*/  FADD.FTZ R0, R0, R3 ;  /* 0x0000000300007221 */ /* 0x000fce0000010000 */
.L_x_58:
[----:B------:R-:W-:Y:S05]  /*0bb0*/  BSYNC.RECONVERGENT B1 ;  /* 0x0000000000017941 */ /* 0x000fea0003800200 */
.L_x_48:
[----:B------:R-:W-:Y:S02]  /*0bc0*/  IMAD.MOV.U32 R10, RZ, RZ, R8 ;  /* 0x000000ffff0a7224 */ /* 0x000fe400078e0008 */
[----:B------:R-:W-:-:S04]  /*0bd0*/  IMAD.MOV.U32 R11, RZ, RZ, 0x0 ;  /* 0x00000000ff0b7424 */ /* 0x000fc800078e00ff */
[----:B0-----:R-:W-:Y:S05]  /*0be0*/  RET.REL.NODEC R10 `(_Z5phaseP6float2Phfm) ;  /* 0xfffffff40a047950 */ /* 0x001fea0003c3ffff */
.L_x_59:
        /* <DEDUP_REMOVED lines=9> */
.L_x_198:


//--------------------- .text._Z8hadamardP6float2S0_m --------------------------
	.section	.text._Z8hadamardP6float2S0_m,"ax",@progbits
	.align	128
        .global         _Z8hadamardP6float2S0_m
        .type           _Z8hadamardP6float2S0_m,@function
        .size           _Z8hadamardP6float2S0_m,(.L_x_209 - _Z8hadamardP6float2S0_m)
        .other          _Z8hadamardP6float2S0_m,@"STO_CUDA_ENTRY STV_DEFAULT"
_Z8hadamardP6float2S0_m:
.text._Z8hadamardP6float2S0_m:
        /* <DEDUP_REMOVED lines=14> */
[----:B------:R-:W2:Y:S01]  /*00e0*/  LDCU.128 UR12, c[0x0][0x380] ;  /* 0x00007000ff0c77ac */ /* 0x000ea20008000c00 */
[----:B0-----:R-:W-:-:S07]  /*00f0*/  IMAD R7, R7, UR4, RZ ;  /* 0x0000000407077c24 */ /* 0x001fce000f8e02ff */
.L_x_60:
[C---:B------:R-:W-:Y:S01]  /*0100*/  IMAD.SHL.U32 R2, R6.reuse, 0x8, RZ ;  /* 0x0000000806027824 */ /* 0x040fe200078e00ff */
[----:B------:R-:W-:-:S04]  /*0110*/  SHF.L.U64.HI R3, R6, 0x3, R9 ;  /* 0x0000000306037819 */ /* 0x000fc80000010209 */
[C---:B--2---:R-:W-:Y:S02]  /*0120*/  IADD3 R4, P0, PT, R2.reuse, UR12, RZ ;  /* 0x0000000c02047c10 */ /* 0x044fe4000ff1e0ff */
[----:B------:R-:W-:Y:S02]  /*0130*/  IADD3 R2, P1, PT, R2, UR14, RZ ;  /* 0x0000000e02027c10 */ /* 0x000fe4000ff3e0ff */
[C---:B------:R-:W-:Y:S02]  /*0140*/  IADD3.X R5, PT, PT, R3.reuse, UR13, RZ, P0, !PT ;  /* 0x0000000d03057c10 */ /* 0x040fe400087fe4ff */
[----:B------:R-:W-:-:S04]  /*0150*/  IADD3.X R3, PT, PT, R3, UR15, RZ, P1, !PT ;  /* 0x0000000f03037c10 */ /* 0x000fc80008ffe4ff */
[----:B-1----:R-:W2:Y:S04]  /*0160*/  LDG.E.64 R4, desc[UR6][R4.64] ;  /* 0x0000000604047981 */ /* 0x002ea8000c1e1b00 */
[----:B------:R-:W2:Y:S02]  /*0170*/  LDG.E.64 R8, desc[UR6][R2.64] ;  /* 0x0000000602087981 */ /* 0x000ea4000c1e1b00 */
[-C--:B--2---:R-:W-:Y:S01]  /*0180*/  FMUL R11, R5, R9.reuse ;  /* 0x00000009050b7220 */ /* 0x084fe20000400000 */
[----:B------:R-:W-:-:S03]  /*0190*/  FMUL R6, R4, R9 ;  /* 0x0000000904067220 */ /* 0x000fc60000400000 */
[-C--:B------:R-:W-:Y:S01]  /*01a0*/  FFMA R10, R4, R8.reuse, -R11 ;  /* 0x00000008040a7223 */ /* 0x080fe2000000080b */
[----:B------:R-:W-:Y:S01]  /*01b0*/  FFMA R11, R5, R8, R6 ;  /* 0x00000008050b7223 */ /* 0x000fe20000000006 */
[----:B------:R-:W-:-:S04]  /*01c0*/  IMAD.IADD R6, R7, 0x1, R0 ;  /* 0x0000000107067824 */ /* 0x000fc800078e0200 */
[----:B------:R0:W-:Y:S01]  /*01d0*/  STG.E.64 desc[UR6][R2.64], R10 ;  /* 0x0000000a02007986 */ /* 0x0001e2000c101b06 */
[----:B------:R-:W-:Y:S01]  /*01e0*/  ISETP.GE.U32.AND P0, PT, R6, UR8, PT ;  /* 0x0000000806007c0c */ /* 0x000fe2000bf06070 */
[--C-:B------:R-:W-:Y:S01]  /*01f0*/  IMAD.MOV.U32 R0, RZ, RZ, R6.reuse ;  /* 0x000000ffff007224 */ /* 0x100fe200078e0006 */
[----:B------:R-:W-:-:S04]  /*0200*/  SHF.R.S32.HI R9, RZ, 0x1f, R6 ;  /* 0x0000001fff097819 */ /* 0x000fc80000011406 */
[----:B------:R-:W-:-:S13]  /*0210*/  ISETP.GE.U32.AND.EX P0, PT, R9, UR9, PT, P0 ;  /* 0x0000000909007c0c */ /* 0x000fda000bf06100 */
[----:B0-----:R-:W-:Y:S05]  /*0220*/  @!P0 BRA `(.L_x_60) ;  /* 0xfffffffc00b48947 */ /* 0x001fea000383ffff */
[----:B------:R-:W-:Y:S05]  /*0230*/  EXIT ;  /* 0x000000000000794d */ /* 0x000fea0003800000 */
.L_x_61:
        /* <DEDUP_REMOVED lines=12> */
.L_x_209:


//--------------------- .text._Z8populateP6float2Phfm --------------------------
	.section	.text._Z8populateP6float2Phfm,"ax",@progbits
	.align	128
        .global         _Z8populateP6float2Phfm
        .type           _Z8populateP6float2Phfm,@function
        .size           _Z8populateP6float2Phfm,(.L_x_199 - _Z8populateP6float2Phfm)
        .other          _Z8populateP6float2Phfm,@"STO_CUDA_ENTRY STV_DEFAULT"
_Z8populateP6float2Phfm:
.text._Z8populateP6float2Phfm:
        /* <DEDUP_REMOVED lines=11> */
[----:B------:R-:W-:Y:S01]  /*00b0*/  IMAD.MOV.U32 R5, RZ, RZ, R3 ;  /* 0x000000ffff057224 */ /* 0x000fe200078e0003 */
[----:B------:R-:W1:Y:S01]  /*00c0*/  LDCU.64 UR6, c[0x0][0x358] ;  /* 0x00006b00ff0677ac */ /* 0x000e620008000a00 */
[----:B------:R-:W2:Y:S01]  /*00d0*/  LDCU UR5, c[0x0][0x390] ;  /* 0x00007200ff0577ac */ /* 0x000ea20008000800 */
[----:B------:R-:W3:Y:S01]  /*00e0*/  LDCU.64 UR12, c[0x0][0x398] ;  /* 0x00007300ff0c77ac */ /* 0x000ee20008000a00 */
[----:B------:R-:W4:Y:S01]  /*00f0*/  LDCU.64 UR8, c[0x0][0x388] ;  /* 0x00007100ff0877ac */ /* 0x000f220008000a00 */
[----:B0-----:R-:W-:Y:S01]  /*0100*/  IMAD R4, R4, UR4, RZ ;  /* 0x0000000404047c24 */ /* 0x001fe2000f8e02ff */
[----:B------:R-:W0:Y:S06]  /*0110*/  LDCU.64 UR10, c[0x0][0x380] ;  /* 0x00007000ff0a77ac */ /* 0x000e2c0008000a00 */
.L_x_64:
[----:B------:R-:W-:-:S05]  /*0120*/  IMAD R0, R3, 0x3, RZ ;  /* 0x0000000303007824 */ /* 0x000fca00078e02ff */
[----:B----4-:R-:W-:-:S04]  /*0130*/  IADD3 R6, P0, PT, R0, UR8, RZ ;  /* 0x0000000800067c10 */ /* 0x010fc8000ff1e0ff */
[----:B------:R-:W-:-:S05]  /*0140*/  LEA.HI.X.SX32 R7, R0, UR9, 0x1, P0 ;  /* 0x0000000900077c11 */ /* 0x000fca00080f0eff */
[----:B-1----:R-:W4:Y:S01]  /*0150*/  LDG.E.U8 R0, desc[UR6][R6.64+0x2] ;  /* 0x0000020606007981 */ /* 0x002f22000c1e1100 */
[----:B------:R-:W-:Y:S01]  /*0160*/  IMAD.MOV.U32 R9, RZ, RZ, 0x3b808081 ;  /* 0x3b808081ff097424 */ /* 0x000fe200078e00ff */
[----:B------:R-:W-:Y:S01]  /*0170*/  BSSY.RECONVERGENT B1, `(.L_x_62) ;  /* 0x000000d000017945 */ /* 0x000fe20003800200 */
[----:B------:R-:W-:-:S04]  /*0180*/  IMAD.MOV.U32 R8, RZ, RZ, 0x437f0000 ;  /* 0x437f0000ff087424 */ /* 0x000fc800078e00ff */
[----:B------:R-:W-:-:S04]  /*0190*/  FFMA R8, R9, -R8, 1 ;  /* 0x3f80000009087423 */ /* 0x000fc80000000808 */
[----:B------:R-:W-:Y:S01]  /*01a0*/  FFMA R9, R8, R9, 0.0039215688593685626984 ;  /* 0x3b80808108097423 */ /* 0x000fe20000000009 */
[----:B----4-:R-:W-:-:S04]  /*01b0*/  I2FP.F32.U32 R0, R0 ;  /* 0x0000000000007245 */ /* 0x010fc80000201000 */
[----:B------:R-:W1:Y:S01]  /*01c0*/  FCHK P0, R0, 255 ;  /* 0x437f000000007902 */ /* 0x000e620000000000 */
[----:B------:R-:W-:-:S04]  /*01d0*/  FFMA R8, R0, R9, RZ ;  /* 0x0000000900087223 */ /* 0x000fc800000000ff */
[----:B------:R-:W-:-:S04]  /*01e0*/  FFMA R10, R8, -255, R0 ;  /* 0xc37f0000080a7823 */ /* 0x000fc80000000000 */
[----:B------:R-:W-:Y:S01]  /*01f0*/  FFMA R8, R9, R10, R8 ;  /* 0x0000000a09087223 */ /* 0x000fe20000000008 */
[----:B-1----:R-:W-:Y:S06]  /*0200*/  @!P0 BRA `(.L_x_63) ;  /* 0x00000000000c8947 */ /* 0x002fec0003800000 */
[----:B------:R-:W-:-:S07]  /*0210*/  MOV R6, 0x230 ;  /* 0x0000023000067802 */ /* 0x000fce0000000f00 */
[----:B0-23--:R-:W-:Y:S05]  /*0220*/  CALL.REL.NOINC `($__internal_3_$__cuda_sm3x_div_rn_noftz_f32_slowpath) ;  /* 0x0000000000387944 */ /* 0x00dfea0003c00000 */
[----:B------:R-:W-:-:S07]  /*0230*/  IMAD.MOV.U32 R8, RZ, RZ, R0 ;  /* 0x000000ffff087224 */ /* 0x000fce00078e0000 */
.L_x_63:
[----:B0-23--:R-:W-:Y:S05]  /*0240*/  BSYNC.RECONVERGENT B1 ;  /* 0x0000000000017941 */ /* 0x00dfea0003800200 */
.L_x_62:
[C---:B------:R-:W-:Y:S01]  /*0250*/  LEA R6, P0, R5.reuse, UR10, 0x3 ;  /* 0x0000000a05067c11 */ /* 0x040fe2000f8018ff */
[----:B------:R-:W-:Y:S01]  /*0260*/  FADD R8, R8, UR5 ;  /* 0x0000000508087e21 */ /* 0x000fe20008000000 */
[----:B------:R-:W-:Y:S02]  /*0270*/  IMAD.MOV.U32 R9, RZ, RZ, RZ ;  /* 0x000000ffff097224 */ /* 0x000fe400078e00ff */
[----:B------:R-:W-:Y:S01]  /*0280*/  LEA.HI.X R7, R5, UR11, R2, 0x3, P0 ;  /* 0x0000000b05077c11 */ /* 0x000fe200080f1c02 */
        /* <DEDUP_REMOVED lines=8> */
        .weak           $__internal_3_$__cuda_sm3x_div_rn_noftz_f32_slowpath
        .type           $__internal_3_$__cuda_sm3x_div_rn_noftz_f32_slowpath,@function
        .size           $__internal_3_$__cuda_sm3x_div_rn_noftz_f32_slowpath,(.L_x_199 - $__internal_3_$__cuda_sm3x_div_rn_noftz_f32_slowpath)
$__internal_3_$__cuda_sm3x_div_rn_noftz_f32_slowpath:
[--C-:B------:R-:W-:Y:S01]  /*0310*/  SHF.R.U32.HI R7, RZ, 0x17, R0.reuse ;  /* 0x00000017ff077819 */ /* 0x100fe20000011600 */
[----:B------:R-:W-:Y:S04]  /*0320*/  BSSY.RECONVERGENT B0, `(.L_x_65) ;  /* 0x000005c000007945 */ /* 0x000fe80003800200 */
[----:B------:R-:W-:Y:S01]  /*0330*/  BSSY.RELIABLE B2, `(.L_x_66) ;  /* 0x000001a000027945 */ /* 0x000fe20003800100 */
[----:B------:R-:W-:Y:S01]  /*0340*/  LOP3.LUT R9, R7, 0xff, RZ, 0xc0, !PT ;  /* 0x000000ff07097812 */ /* 0x000fe200078ec0ff */
[----:B------:R-:W-:-:S04]  /*0350*/  IMAD.MOV.U32 R7, RZ, RZ, R0 ;  /* 0x000000ffff077224 */ /* 0x000fc800078e0000 */
[----:B------:R-:W-:-:S05]  /*0360*/  VIADD R10, R9, 0xffffffff ;  /* 0xffffffff090a7836 */ /* 0x000fca0000000000 */
[----:B------:R-:W-:-:S13]  /*0370*/  ISETP.GT.U32.OR P0, PT, R10, 0xfd, !PT ;  /* 0x000000fd0a00780c */ /* 0x000fda0007f04470 */
[----:B------:R-:W-:Y:S01]  /*0380*/  @!P0 IMAD.MOV.U32 R8, RZ, RZ, RZ ;  /* 0x000000ffff088224 */ /* 0x000fe200078e00ff */
[----:B------:R-:W-:Y:S06]  /*0390*/  @!P0 BRA `(.L_x_67) ;  /* 0x00000000004c8947 */ /* 0x000fec0003800000 */
[----:B------:R-:W-:-:S13]  /*03a0*/  FSETP.GTU.FTZ.AND P0, PT, |R0|, +INF , PT ;  /* 0x7f8000000000780b */ /* 0x000fda0003f1c200 */
[----:B------:R-:W-:Y:S05]  /*03b0*/  @P0 BREAK.RELIABLE B2 ;  /* 0x0000000000020942 */ /* 0x000fea0003800100 */
[----:B------:R-:W-:Y:S05]  /*03c0*/  @P0 BRA `(.L_x_68) ;  /* 0x0000000400400947 */ /* 0x000fea0003800000 */
[----:B------:R-:W-:-:S05]  /*03d0*/  IMAD.MOV.U32 R8, RZ, RZ, 0x437f0000 ;  /* 0x437f0000ff087424 */ /* 0x000fca00078e00ff */
[----:B------:R-:W-:-:S13]  /*03e0*/  LOP3.LUT P0, RZ, R8, 0x7fffffff, R7, 0xc8, !PT ;  /* 0x7fffffff08ff7812 */ /* 0x000fda000780c807 */
[----:B------:R-:W-:Y:S05]  /*03f0*/  @!P0 BREAK.RELIABLE B2 ;  /* 0x0000000000028942 */ /* 0x000fea0003800100 */
[----:B------:R-:W-:Y:S05]  /*0400*/  @!P0 BRA `(.L_x_69) ;  /* 0x0000000400288947 */ /* 0x000fea0003800000 */
[----:B------:R-:W-:-:S13]  /*0410*/  LOP3.LUT P0, RZ, R7, 0x7fffffff, RZ, 0xc0, !PT ;  /* 0x7fffffff07ff7812 */ /* 0x000fda000780c0ff */
[----:B------:R-:W-:Y:S05]  /*0420*/  @!P0 BREAK.RELIABLE B2 ;  /* 0x0000000000028942 */ /* 0x000fea0003800100 */
[----:B------:R-:W-:Y:S05]  /*0430*/  @!P0 BRA `(.L_x_70) ;  /* 0x0000000400148947 */ /* 0x000fea0003800000 */
[----:B------:R-:W-:Y:S02]  /*0440*/  FSETP.NEU.FTZ.AND P1, PT, |R0|, +INF , PT ;  /* 0x7f8000000000780b */ /* 0x000fe40003f3d200 */
[----:B------:R-:W-:-:S04]  /*0450*/  LOP3.LUT P0, RZ, R8, 0x7fffffff, RZ, 0xc0, !PT ;  /* 0x7fffffff08ff7812 */ /* 0x000fc8000780c0ff */
[----:B------:R-:W-:-:S13]  /*0460*/  PLOP3.LUT P0, PT, P1, P0, PT, 0x2f, 0xf2 ;  /* 0x0000000000f2781c */ /* 0x000fda0000f00577 */
[----:B------:R-:W-:Y:S05]  /*0470*/  @P0 BREAK.RELIABLE B2 ;  /* 0x0000000000020942 */ /* 0x000fea0003800100 */
[----:B------:R-:W-:Y:S05]  /*0480*/  @P0 BRA `(.L_x_71) ;  /* 0x0000000000f40947 */ /* 0x000fea0003800000 */
[----:B------:R-:W-:-:S13]  /*0490*/  ISETP.GE.AND P0, PT, R10, RZ, PT ;  /* 0x000000ff0a00720c */ /* 0x000fda0003f06270 */
[----:B------:R-:W-:Y:S02]  /*04a0*/  @P0 IMAD.MOV.U32 R8, RZ, RZ, RZ ;  /* 0x000000ffff080224 */ /* 0x000fe400078e00ff */
[----:B------:R-:W-:Y:S01]  /*04b0*/  @!P0 FFMA R7, R0, 1.84467440737095516160e+19, RZ ;  /* 0x5f80000000078823 */ /* 0x000fe200000000ff */
[----:B------:R-:W-:-:S07]  /*04c0*/  @!P0 IMAD.MOV.U32 R8, RZ, RZ, -0x40 ;  /* 0xffffffc0ff088424 */ /* 0x000fce00078e00ff */
.L_x_67:
[----:B------:R-:W-:Y:S05]  /*04d0*/  BSYNC.RELIABLE B2 ;  /* 0x0000000000027941 */ /* 0x000fea0003800100 */
.L_x_66:
[----:B------:R-:W-:Y:S01]  /*04e0*/  UMOV UR4, 0x437f0000 ;  /* 0x437f000000047882 */ /* 0x000fe20000000000 */
[----:B------:R-:W-:Y:S01]  /*04f0*/  VIADD R9, R9, 0xffffff81 ;  /* 0xffffff8109097836 */ /* 0x000fe20000000000 */
[----:B------:R-:W-:Y:S01]  /*0500*/  UIADD3 UR4, UPT, UPT, UR4, -0x3800000, URZ ;  /* 0xfc80000004047890 */ /* 0x000fe2000fffe0ff */
[----:B------:R-:W-:Y:S02]  /*0510*/  BSSY.RECONVERGENT B2, `(.L_x_72) ;  /* 0x0000033000027945 */ /* 0x000fe40003800200 */
[----:B------:R-:W-:Y:S01]  /*0520*/  IMAD R0, R9, -0x800000, R7 ;  /* 0xff80000009007824 */ /* 0x000fe200078e0207 */
[----:B------:R-:W-:Y:S02]  /*0530*/  IADD3 R8, PT, PT, R8, -0x7, R9 ;  /* 0xfffffff908087810 */ /* 0x000fe40007ffe009 */
[----:B------:R-:W-:-:S03]  /*0540*/  FADD.FTZ R11, -RZ, -UR4 ;  /* 0x80000004ff0b7e21 */ /* 0x000fc60008010100 */
[----:B------:R-:W0:Y:S02]  /*0550*/  MUFU.RCP R10, UR4 ;  /* 0x00000004000a7d08 */ /* 0x000e240008001000 */
[----:B0-----:R-:W-:-:S04]  /*0560*/  FFMA R13, R10, R11, 1 ;  /* 0x3f8000000a0d7423 */ /* 0x001fc8000000000b */
        /* <DEDUP_REMOVED lines=20> */
[-CC-:B------:R-:W-:Y:S01]  /*06b0*/  FFMA.RM R8, R13, R11.reuse, R10.reuse ;  /* 0x0000000b0d087223 */ /* 0x180fe2000000400a */
[C---:B------:R-:W-:Y:S02]  /*06c0*/  ISETP.NE.AND P2, PT, R12.reuse, RZ, PT ;  /* 0x000000ff0c00720c */ /* 0x040fe40003f45270 */
[C---:B------:R-:W-:Y:S02]  /*06d0*/  ISETP.NE.AND P1, PT, R12.reuse, RZ, PT ;  /* 0x000000ff0c00720c */ /* 0x040fe40003f25270 */
[----:B------:R-:W-:Y:S01]  /*06e0*/  LOP3.LUT R9, R7, 0x7fffff, RZ, 0xc0, !PT ;  /* 0x007fffff07097812 */ /* 0x000fe200078ec0ff */
[----:B------:R-:W-:Y:S01]  /*06f0*/  FFMA.RP R7, R13, R11, R10 ;  /* 0x0000000b0d077223 */ /* 0x000fe2000000800a */
[----:B------:R-:W-:Y:S02]  /*0700*/  VIADD R10, R12, 0x20 ;  /* 0x000000200c0a7836 */ /* 0x000fe40000000000 */
[----:B------:R-:W-:Y:S01]  /*0710*/  LOP3.LUT R9, R9, 0x800000, RZ, 0xfc, !PT ;  /* 0x0080000009097812 */ /* 0x000fe200078efcff */
[----:B------:R-:W-:Y:S01]  /*0720*/  IMAD.MOV R11, RZ, RZ, -R12 ;  /* 0x000000ffff0b7224 */ /* 0x000fe200078e0a0c */
[----:B------:R-:W-:-:S02]  /*0730*/  FSETP.NEU.FTZ.AND P0, PT, R7, R8, PT ;  /* 0x000000080700720b */ /* 0x000fc40003f1d000 */
[----:B------:R-:W-:Y:S02]  /*0740*/  SHF.L.U32 R10, R9, R10, RZ ;  /* 0x0000000a090a7219 */ /* 0x000fe400000006ff */
[----:B------:R-:W-:Y:S02]  /*0750*/  SEL R8, R11, RZ, P2 ;  /* 0x000000ff0b087207 */ /* 0x000fe40001000000 */
[----:B------:R-:W-:Y:S02]  /*0760*/  ISETP.NE.AND P1, PT, R10, RZ, P1 ;  /* 0x000000ff0a00720c */ /* 0x000fe40000f25270 */
[----:B------:R-:W-:Y:S02]  /*0770*/  SHF.R.U32.HI R8, RZ, R8, R9 ;  /* 0x00000008ff087219 */ /* 0x000fe40000011609 */
[----:B------:R-:W-:Y:S02]  /*0780*/  PLOP3.LUT P0, PT, P0, P1, PT, 0xf8, 0x8f ;  /* 0x00000000008f781c */ /* 0x000fe40000703f70 */
[----:B------:R-:W-:-:S02]  /*0790*/  SHF.R.U32.HI R10, RZ, 0x1, R8 ;  /* 0x00000001ff0a7819 */ /* 0x000fc40000011608 */
[----:B------:R-:W-:-:S04]  /*07a0*/  SEL R7, RZ, 0x1, !P0 ;  /* 0x00000001ff077807 */ /* 0x000fc80004000000 */
[----:B------:R-:W-:-:S04]  /*07b0*/  LOP3.LUT R7, R7, 0x1, R10, 0xf8, !PT ;  /* 0x0000000107077812 */ /* 0x000fc800078ef80a */
[----:B------:R-:W-:-:S05]  /*07c0*/  LOP3.LUT R7, R7, R8, RZ, 0xc0, !PT ;  /* 0x0000000807077212 */ /* 0x000fca00078ec0ff */
[----:B------:R-:W-:-:S05]  /*07d0*/  IMAD.IADD R7, R10, 0x1, R7 ;  /* 0x000000010a077824 */ /* 0x000fca00078e0207 */
[----:B------:R-:W-:Y:S01]  /*07e0*/  LOP3.LUT R0, R7, R0, RZ, 0xfc, !PT ;  /* 0x0000000007007212 */ /* 0x000fe200078efcff */
[----:B------:R-:W-:Y:S06]  /*07f0*/  BRA `(.L_x_75) ;  /* 0x0000000000107947 */ /* 0x000fec0003800000 */
.L_x_74:
[----:B------:R-:W-:-:S04]  /*0800*/  LOP3.LUT R0, R0, 0x80000000, RZ, 0xc0, !PT ;  /* 0x8000000000007812 */ /* 0x000fc800078ec0ff */
[----:B------:R-:W-:Y:S01]  /*0810*/  LOP3.LUT R0, R0, 0x7f800000, RZ, 0xfc, !PT ;  /* 0x7f80000000007812 */ /* 0x000fe200078efcff */
[----:B------:R-:W-:Y:S06]  /*0820*/  BRA `(.L_x_75) ;  /* 0x0000000000047947 */ /* 0x000fec0003800000 */
.L_x_73:
[----:B------:R-:W-:-:S07]  /*0830*/  IMAD R0, R8, 0x800000, R0 ;  /* 0x0080000008007824 */ /* 0x000fce00078e0200 */
.L_x_75:
[----:B------:R-:W-:Y:S05]  /*0840*/  BSYNC.RECONVERGENT B2 ;  /* 0x0000000000027941 */ /* 0x000fea0003800200 */
.L_x_72:
[----:B------:R-:W-:Y:S05]  /*0850*/  BRA `(.L_x_76) ;  /* 0x0000000000207947 */ /* 0x000fea0003800000 */
.L_x_71:
[----:B------:R-:W-:-:S04]  /*0860*/  LOP3.LUT R0, R8, 0x80000000, R7, 0x48, !PT ;  /* 0x8000000008007812 */ /* 0x000fc800078e4807 */
[----:B------:R-:W-:Y:S01]  /*0870*/  LOP3.LUT R0, R0, 0x7f800000, RZ, 0xfc, !PT ;  /* 0x7f80000000007812 */ /* 0x000fe200078efcff */
[----:B------:R-:W-:Y:S06]  /*0880*/  BRA `(.L_x_76) ;  /* 0x0000000000147947 */ /* 0x000fec0003800000 */
.L_x_70:
[----:B------:R-:W-:Y:S01]  /*0890*/  LOP3.LUT R0, R8, 0x80000000, R7, 0x48, !PT ;  /* 0x8000000008007812 */ /* 0x000fe200078e4807 */
[----:B------:R-:W-:Y:S06]  /*08a0*/  BRA `(.L_x_76) ;  /* 0x00000000000c7947 */ /* 0x000fec0003800000 */
.L_x_69:
[----:B------:R-:W0:Y:S01]  /*08b0*/  MUFU.RSQ R0, -QNAN ;  /* 0xffc0000000007908 */ /* 0x000e220000001400 */
[----:B------:R-:W-:Y:S05]  /*08c0*/  BRA `(.L_x_76) ;  /* 0x0000000000047947 */ /* 0x000fea0003800000 */
.L_x_68:
[----:B------:R-:W-:-:S07]  /*08d0*/  FADD.FTZ R0, R0, 255 ;  /* 0x437f000000007421 */ /* 0x000fce0000010000 */
.L_x_76:
[----:B------:R-:W-:Y:S05]  /*08e0*/  BSYNC.RECONVERGENT B0 ;  /* 0x0000000000007941 */ /* 0x000fea0003800200 */
.L_x_65:
[----:B------:R-:W-:-:S04]  /*08f0*/  IMAD.MOV.U32 R7, RZ, RZ, 0x0 ;  /* 0x00000000ff077424 */ /* 0x000fc800078e00ff */
[----:B0-----:R-:W-:Y:S05]  /*0900*/  RET.REL.NODEC R6 `(_Z8populateP6float2Phfm) ;  /* 0xfffffff406bc7950 */ /* 0x001fea0003c3ffff */
.L_x_77:
        /* <DEDUP_REMOVED lines=15> */
.L_x_199:


//--------------------- .text._Z8fftshiftP6float2mm --------------------------
	.section	.text._Z8fftshiftP6float2mm,"ax",@progbits
	.align	128
        .global         _Z8fftshiftP6float2mm
        .type           _Z8fftshiftP6float2mm,@function
        .size           _Z8fftshiftP6float2mm,(.L_x_200 - _Z8fftshiftP6float2mm)
        .other          _Z8fftshiftP6float2mm,@"STO_CUDA_ENTRY STV_DEFAULT"
_Z8fftshiftP6float2mm:
.text._Z8fftshiftP6float2mm:
[----:B------:R-:W-:Y:S08]  /*0000*/  LDC R1, c[0x0][0x37c] ;  /* 0x0000df00ff017b82 */ /* 0x000ff00000000800 */
[----:B------:R-:W0:Y:S01]  /*0010*/  LDC.64 R14, c[0x0][0x388] ;  /* 0x0000e200ff0e7b82 */ /* 0x000e220000000a00 */
[----:B------:R-:W1:Y:S01]  /*0020*/  S2R R0, SR_TID.X ;  /* 0x0000000000007919 */ /* 0x000e620000002100 */
[----:B------:R-:W0:Y:S06]  /*0030*/  LDCU.64 UR4, c[0x0][0x390] ;  /* 0x00007200ff0477ac */ /* 0x000e2c0008000a00 */
[----:B------:R-:W1:Y:S08]  /*0040*/  S2UR UR6, SR_CTAID.X ;  /* 0x00000000000679c3 */ /* 0x000e700000002500 */
[----:B------:R-:W1:Y:S01]  /*0050*/  LDC R9, c[0x0][0x360] ;  /* 0x0000d800ff097b82 */ /* 0x000e620000000800 */
[----:B0-----:R-:W-:-:S02]  /*0060*/  IMAD R4, R14, UR5, RZ ;  /* 0x000000050e047c24 */ /* 0x001fc4000f8e02ff */
[----:B------:R-:W-:-:S04]  /*0070*/  IMAD.WIDE.U32 R2, R14, UR4, RZ ;  /* 0x000000040e027c25 */ /* 0x000fc8000f8e00ff */
[----:B------:R-:W-:-:S04]  /*0080*/  IMAD R5, R15, UR4, R4 ;  /* 0x000000040f057c24 */ /* 0x000fc8000f8e0204 */
[----:B------:R-:W-:Y:S02]  /*0090*/  IMAD.IADD R3, R3, 0x1, R5 ;  /* 0x0000000103037824 */ /* 0x000fe400078e0205 */
[----:B-1----:R-:W-:-:S03]  /*00a0*/  IMAD R7, R9, UR6, R0 ;  /* 0x0000000609077c24 */ /* 0x002fc6000f8e0200 */
[--C-:B------:R-:W-:Y:S02]  /*00b0*/  SHF.R.U64 R0, R2, 0x1, R3.reuse ;  /* 0x0000000102007819 */ /* 0x100fe40000001203 */
[----:B------:R-:W-:Y:S02]  /*00c0*/  SHF.R.U32.HI R2, RZ, 0x1, R3 ;  /* 0x00000001ff027819 */ /* 0x000fe40000011603 */
[----:B------:R-:W-:Y:S02]  /*00d0*/  SHF.R.S32.HI R5, RZ, 0x1f, R7 ;  /* 0x0000001fff057819 */ /* 0x000fe40000011407 */
[----:B------:R-:W-:-:S04]  /*00e0*/  ISETP.GT.U32.AND P0, PT, R0, R7, PT ;  /* 0x000000070000720c */ /* 0x000fc80003f04070 */
[----:B------:R-:W-:-:S13]  /*00f0*/  ISETP.GT.U32.AND.EX P0, PT, R2, R5, PT, P0 ;  /* 0x000000050200720c */ /* 0x000fda0003f04100 */
[----:B------:R-:W-:Y:S05]  /*0100*/  @!P0 EXIT ;  /* 0x000000000000894d */ /* 0x000fea0003800000 */
[----:B------:R-:W0:Y:S01]  /*0110*/  LDC.64 R10, c[0x0][0x380] ;  /* 0x0000e000ff0a7b82 */ /* 0x000e220000000a00 */
[----:B------:R-:W1:Y:S01]  /*0120*/  LDCU UR6, c[0x0][0x370] ;  /* 0x00006e00ff0677ac */ /* 0x000e620008000800 */
[----:B------:R-:W-:Y:S01]  /*0130*/  SHF.R.U64 R3, R14, 0x1, R15 ;  /* 0x000000010e037819 */ /* 0x000fe2000000120f */
[----:B------:R-:W-:Y:S01]  /*0140*/  IMAD.MOV.U32 R6, RZ, RZ, R7 ;  /* 0x000000ffff067224 */ /* 0x000fe200078e0007 */
[----:B------:R-:W-:Y:S01]  /*0150*/  SHF.R.U32.HI R4, RZ, 0x1, R15 ;  /* 0x00000001ff047819 */ /* 0x000fe2000001160f */
[----:B------:R-:W-:Y:S01]  /*0160*/  USHF.R.U64 UR4, UR4, 0x1, UR5 ;  /* 0x0000000104047899 */ /* 0x000fe20008001205 */
[----:B------:R-:W2:Y:S02]  /*0170*/  LDCU.64 UR8, c[0x0][0x358] ;  /* 0x00006b00ff0877ac */ /* 0x000ea40008000a00 */
[----:B------:R-:W3:Y:S01]  /*0180*/  LDC.64 R12, c[0x0][0x388] ;  /* 0x0000e200ff0c7b82 */ /* 0x000ee20000000a00 */
[----:B------:R-:W4:Y:S01]  /*0190*/  LDCU UR10, c[0x0][0x38c] ;  /* 0x00007180ff0a77ac */ /* 0x000f220008000800 */
[----:B------:R-:W0:Y:S01]  /*01a0*/  LDCU UR11, c[0x0][0x388] ;  /* 0x00007100ff0b77ac */ /* 0x000e220008000800 */
[----:B-1----:R-:W-:Y:S01]  /*01b0*/  IMAD R9, R9, UR6, RZ ;  /* 0x0000000609097c24 */ /* 0x002fe2000f8e02ff */
[----:B------:R-:W-:-:S12]  /*01c0*/  USHF.R.U32.HI UR5, URZ, 0x1, UR5 ;  /* 0x00000001ff057899 */ /* 0x000fd80008011605 */
.L_x_81:
[----:B----4-:R-:W-:Y:S01]  /*01d0*/  LOP3.LUT R8, R5, UR10, RZ, 0xfc, !PT ;  /* 0x0000000a05087c12 */ /* 0x010fe2000f8efcff */
[----:B------:R-:W-:Y:S03]  /*01e0*/  BSSY.RECONVERGENT B0, `(.L_x_78) ;  /* 0x000001b000007945 */ /* 0x000fe60003800200 */
[----:B------:R-:W-:-:S13]  /*01f0*/  ISETP.NE.U32.AND P0, PT, R8, RZ, PT ;  /* 0x000000ff0800720c */ /* 0x000fda0003f05070 */
[----:B-1----:R-:W-:Y:S05]  /*0200*/  @P0 BRA `(.L_x_79) ;  /* 0x0000000000500947 */ /* 0x002fea0003800000 */
[----:B0-----:R-:W0:Y:S01]  /*0210*/  I2F.U32.RP R8, UR11 ;  /* 0x0000000b00087d06 */ /* 0x001e220008209000 */
[----:B------:R-:W-:-:S07]  /*0220*/  ISETP.NE.U32.AND P1, PT, RZ, UR11, PT ;  /* 0x0000000bff007c0c */ /* 0x000fce000bf25070 */
[----:B0-----:R-:W0:Y:S02]  /*0230*/  MUFU.RCP R8, R8 ;  /* 0x0000000800087308 */ /* 0x001e240000001000 */
[----:B0-----:R-:W-:-:S06]  /*0240*/  VIADD R14, R8, 0xffffffe ;  /* 0x0ffffffe080e7836 */ /* 0x001fcc0000000000 */
[----:B------:R0:W1:Y:S02]  /*0250*/  F2I.FTZ.U32.TRUNC.NTZ R15, R14 ;  /* 0x0000000e000f7305 */ /* 0x000064000021f000 */
[----:B0-----:R-:W-:Y:S01]  /*0260*/  IMAD.MOV.U32 R14, RZ, RZ, RZ ;  /* 0x000000ffff0e7224 */ /* 0x001fe200078e00ff */
[----:B-1----:R-:W-:-:S05]  /*0270*/  IADD3 R17, PT, PT, RZ, -R15, RZ ;  /* 0x8000000fff117210 */ /* 0x002fca0007ffe0ff */
[----:B------:R-:W-:-:S04]  /*0280*/  IMAD R17, R17, UR11, RZ ;  /* 0x0000000b11117c24 */ /* 0x000fc8000f8e02ff */
[----:B------:R-:W-:-:S04]  /*0290*/  IMAD.HI.U32 R16, R15, R17, R14 ;  /* 0x000000110f107227 */ /* 0x000fc800078e000e */
[----:B------:R-:W-:Y:S02]  /*02a0*/  HFMA2 R15, -RZ, RZ, 0, 0 ;  /* 0x00000000ff0f7431 */ /* 0x000fe400000001ff */
[----:B------:R-:W-:-:S04]  /*02b0*/  IMAD.HI.U32 R16, R16, R7, RZ ;  /* 0x0000000710107227 */ /* 0x000fc800078e00ff */
[----:B------:R-:W-:-:S04]  /*02c0*/  IMAD.MOV R16, RZ, RZ, -R16 ;  /* 0x000000ffff107224 */ /* 0x000fc800078e0a10 */
[----:B------:R-:W-:-:S05]  /*02d0*/  IMAD R16, R16, UR11, R7 ;  /* 0x0000000b10107c24 */ /* 0x000fca000f8e0207 */
[----:B------:R-:W-:-:S13]  /*02e0*/  ISETP.GE.U32.AND P0, PT, R16, UR11, PT ;  /* 0x0000000b10007c0c */ /* 0x000fda000bf06070 */
[----:B------:R-:W-:-:S04]  /*02f0*/  @P0 IADD3 R16, PT, PT, R16, -UR11, RZ ;  /* 0x8000000b10100c10 */ /* 0x000fc8000fffe0ff */
[----:B------:R-:W-:-:S13]  /*0300*/  ISETP.GE.U32.AND P0, PT, R16, UR11, PT ;  /* 0x0000000b10007c0c */ /* 0x000fda000bf06070 */
[----:B------:R-:W-:Y:S01]  /*0310*/  @P0 VIADD R16, R16, -UR11 ;  /* 0x8000000b10100c36 */ /* 0x000fe20008000000 */
[----:B------:R-:W-:-:S05]  /*0320*/  @!P1 LOP3.LUT R16, RZ, UR11, RZ, 0x33, !PT ;  /* 0x0000000bff109c12 */ /* 0x000fca000f8e33ff */
[----:B------:R-:W-:Y:S01]  /*0330*/  IMAD.MOV.U32 R14, RZ, RZ, R16 ;  /* 0x000000ffff0e7224 */ /* 0x000fe200078e0010 */
[----:B------:R-:W-:Y:S06]  /*0340*/  BRA `(.L_x_80) ;  /* 0x0000000000107947 */ /* 0x000fec0003800000 */
.L_x_79:
[----:B------:R-:W-:-:S07]  /*0350*/  MOV R8, 0x370 ;  /* 0x0000037000087802 */ /* 0x000fce0000000f00 */
[----:B0-23--:R-:W-:Y:S05]  /*0360*/  CALL.REL.NOINC `($__internal_4_$__cuda_sm20_rem_u64) ;  /* 0x0000000000707944 */ /* 0x00dfea0003c00000 */
[----:B------:R-:W-:Y:S02]  /*0370*/  IMAD.MOV.U32 R14, RZ, RZ, R16 ;  /* 0x000000ffff0e7224 */ /* 0x000fe400078e0010 */
[----:B------:R-:W-:-:S07]  /*0380*/  IMAD.MOV.U32 R15, RZ, RZ, R17 ;  /* 0x000000ffff0f7224 */ /* 0x000fce00078e0011 */
.L_x_80:
[----:B--2---:R-:W-:Y:S05]  /*0390*/  BSYNC.RECONVERGENT B0 ;  /* 0x0000000000007941 */ /* 0x004fea0003800200 */
.L_x_78:
[-C--:B------:R-:W-:Y:S01]  /*03a0*/  ISETP.GE.U32.AND P0, PT, R14, R3.reuse, PT ;  /* 0x000000030e00720c */ /* 0x080fe20003f06070 */
[----:B---3--:R-:W-:Y:S01]  /*03b0*/  IMAD R8, R12, UR5, RZ ;  /* 0x000000050c087c24 */ /* 0x008fe2000f8e02ff */
[----:B------:R-:W-:Y:S02]  /*03c0*/  IADD3 R16, P1, PT, RZ, -R3, RZ ;  /* 0x80000003ff107210 */ /* 0x000fe40007f3e0ff */
[-C--:B------:R-:W-:Y:S01]  /*03d0*/  ISETP.GE.U32.AND.EX P0, PT, R15, R4.reuse, PT, P0 ;  /* 0x000000040f00720c */ /* 0x080fe20003f06100 */
[----:B------:R-:W-:Y:S01]  /*03e0*/  IMAD R19, R13, UR4, R8 ;  /* 0x000000040d137c24 */ /* 0x000fe2000f8e0208 */
[----:B------:R-:W-:Y:S02]  /*03f0*/  IADD3.X R15, PT, PT, RZ, ~R4, RZ, P1, !PT ;  /* 0x80000004ff0f7210 */ /* 0x000fe40000ffe4ff */
[----:B------:R-:W-:Y:S02]  /*0400*/  SEL R16, R3, R16, !P0 ;  /* 0x0000001003107207 */ /* 0x000fe40004000000 */
[----:B------:R-:W-:-:S02]  /*0410*/  SEL R17, R4, R15, !P0 ;  /* 0x0000000f04117207 */ /* 0x000fc40004000000 */
[----:B------:R-:W-:Y:S01]  /*0420*/  LEA R14, P0, R7, R10, 0x3 ;  /* 0x0000000a070e7211 */ /* 0x000fe200078018ff */
[----:B------:R-:W-:-:S03]  /*0430*/  IMAD.WIDE.U32 R16, R12, UR4, R16 ;  /* 0x000000040c107c25 */ /* 0x000fc6000f8e0010 */
[----:B------:R-:W-:Y:S01]  /*0440*/  LEA.HI.X R15, R7, R11, R5, 0x3, P0 ;  /* 0x0000000b070f7211 */ /* 0x000fe200000f1c05 */
[----:B------:R-:W-:Y:S01]  /*0450*/  IMAD.IADD R5, R17, 0x1, R19 ;  /* 0x0000000111057824 */ /* 0x000fe200078e0213 */
[----:B------:R-:W-:-:S03]  /*0460*/  LEA R18, P0, R16, R14, 0x3 ;  /* 0x0000000e10127211 */ /* 0x000fc600078018ff */
[----:B------:R-:W2:Y:S01]  /*0470*/  LDG.E.64 R20, desc[UR8][R14.64] ;  /* 0x000000080e147981 */ /* 0x000ea2000c1e1b00 */
[----:B------:R-:W-:-:S05]  /*0480*/  LEA.HI.X R19, R16, R15, R5, 0x3, P0 ;  /* 0x0000000f10137211 */ /* 0x000fca00000f1c05 */
[----:B------:R-:W3:Y:S01]  /*0490*/  LDG.E.64 R16, desc[UR8][R18.64] ;  /* 0x0000000812107981 */ /* 0x000ee2000c1e1b00 */
[----:B------:R-:W-:-:S05]  /*04a0*/  IMAD.IADD R7, R9, 0x1, R6 ;  /* 0x0000000109077824 */ /* 0x000fca00078e0206 */
[----:B------:R-:W-:Y:S02]  /*04b0*/  ISETP.GT.U32.AND P0, PT, R0, R7, PT ;  /* 0x000000070000720c */ /* 0x000fe40003f04070 */
[----:B------:R-:W-:-:S04]  /*04c0*/  SHF.R.S32.HI R5, RZ, 0x1f, R7 ;  /* 0x0000001fff057819 */ /* 0x000fc80000011407 */
[----:B------:R-:W-:Y:S02]  /*04d0*/  ISETP.GT.U32.AND.EX P0, PT, R2, R5, PT, P0 ;  /* 0x000000050200720c */ /* 0x000fe40003f04100 */
[----:B------:R-:W-:Y:S01]  /*04e0*/  MOV R6, R7 ;  /* 0x0000000700067202 */ /* 0x000fe20000000f00 */
[----:B---3--:R1:W-:Y:S04]  /*04f0*/  STG.E.64 desc[UR8][R14.64], R16 ;  /* 0x000000100e007986 */ /* 0x0083e8000c101b08 */
[----:B--2---:R1:W-:Y:S06]  /*0500*/  STG.E.64 desc[UR8][R18.64], R20 ;  /* 0x0000001412007986 */ /* 0x0043ec000c101b08 */
[----:B------:R-:W-:Y:S05]  /*0510*/  @P0 BRA `(.L_x_81) ;  /* 0xfffffffc002c0947 */ /* 0x000fea000383ffff */
[----:B------:R-:W-:Y:S05]  /*0520*/  EXIT ;  /* 0x000000000000794d */ /* 0x000fea0003800000 */
        .weak           $__internal_4_$__cuda_sm20_rem_u64
        .type           $__internal_4_$__cuda_sm20_rem_u64,@function
        .size           $__internal_4_$__cuda_sm20_rem_u64,(.L_x_200 - $__internal_4_$__cuda_sm20_rem_u64)
$__internal_4_$__cuda_sm20_rem_u64:
[----:B------:R-:W0:Y:S01]  /*0530*/  LDCU.64 UR6, c[0x0][0x388] ;  /* 0x00007100ff0677ac */ /* 0x000e220008000a00 */
[----:B------:R-:W1:Y:S01]  /*0540*/  LDC.64 R14, c[0x0][0x388] ;  /* 0x0000e200ff0e7b82 */ /* 0x000e620000000a00 */
[----:B0-----:R-:W0:Y:S08]  /*0550*/  I2F.U64.RP R20, UR6 ;  /* 0x0000000600147d12 */ /* 0x001e300008309000 */
[----:B0-----:R-:W0:Y:S02]  /*0560*/  MUFU.RCP R20, R20 ;  /* 0x0000001400147308 */ /* 0x001e240000001000 */
[----:B0-----:R-:W-:-:S06]  /*0570*/  VIADD R16, R20, 0x1ffffffe ;  /* 0x1ffffffe14107836 */ /* 0x001fcc0000000000 */
[----:B------:R-:W1:Y:S02]  /*0580*/  F2I.U64.TRUNC R16, R16 ;  /* 0x0000001000107311 */ /* 0x000e64000020d800 */
[----:B-1----:R-:W-:-:S04]  /*0590*/  IMAD.WIDE.U32 R18, R16, R14, RZ ;  /* 0x0000000e10127225 */ /* 0x002fc800078e00ff */
[----:B------:R-:W-:Y:S01]  /*05a0*/  IMAD R19, R16, R15, R19 ;  /* 0x0000000f10137224 */ /* 0x000fe200078e0213 */
[----:B------:R-:W-:-:S03]  /*05b0*/  IADD3 R21, P0, PT, RZ, -R18, RZ ;  /* 0x80000012ff157210 */ /* 0x000fc60007f1e0ff */
[----:B------:R-:W-:Y:S02]  /*05c0*/  IMAD R19, R17, R14, R19 ;  /* 0x0000000e11137224 */ /* 0x000fe400078e0213 */
[----:B------:R-:W-:-:S04]  /*05d0*/  IMAD.HI.U32 R18, R16, R21, RZ ;  /* 0x0000001510127227 */ /* 0x000fc800078e00ff */
[----:B------:R-:W-:Y:S01]  /*05e0*/  IMAD.X R23, RZ, RZ, ~R19, P0 ;  /* 0x000000ffff177224 */ /* 0x000fe200000e0e13 */
[----:B------:R-:W-:-:S03]  /*05f0*/  MOV R19, R16 ;  /* 0x0000001000137202 */ /* 0x000fc60000000f00 */
[-C--:B------:R-:W-:Y:S02]  /*0600*/  IMAD R25, R17, R23.reuse, RZ ;  /* 0x0000001711197224 */ /* 0x080fe400078e02ff */
[----:B------:R-:W-:-:S04]  /*0610*/  IMAD.WIDE.U32 R18, P0, R16, R23, R18 ;  /* 0x0000001710127225 */ /* 0x000fc80007800012 */
[----:B------:R-:W-:-:S04]  /*0620*/  IMAD.HI.U32 R18, P1, R17, R21, R18 ;  /* 0x0000001511127227 */ /* 0x000fc80007820012 */
[----:B------:R-:W-:Y:S01]  /*0630*/  IMAD.HI.U32 R21, R17, R23, RZ ;  /* 0x0000001711157227 */ /* 0x000fe200078e00ff */
[----:B------:R-:W-:-:S03]  /*0640*/  IADD3 R19, P2, PT, R25, R18, RZ ;  /* 0x0000001219137210 */ /* 0x000fc60007f5e0ff */
[----:B------:R-:W-:Y:S02]  /*0650*/  IMAD.X R21, R21, 0x1, R17, P0 ;  /* 0x0000000115157824 */ /* 0x000fe400000e0611 */
[----:B------:R-:W-:-:S03]  /*0660*/  IMAD.WIDE.U32 R16, R19, R14, RZ ;  /* 0x0000000e13107225 */ /* 0x000fc600078e00ff */
[----:B------:R-:W-:Y:S01]  /*0670*/  IADD3.X R21, PT, PT, RZ, RZ, R21, P2, P1 ;  /* 0x000000ffff157210 */ /* 0x000fe200017e2415 */
[----:B------:R-:W-:Y:S01]  /*0680*/  IMAD R17, R19, R15, R17 ;  /* 0x0000000f13117224 */ /* 0x000fe200078e0211 */
[----:B------:R-:W-:-:S03]  /*0690*/  IADD3 R23, P0, PT, RZ, -R16, RZ ;  /* 0x80000010ff177210 */ /* 0x000fc60007f1e0ff */
[----:B------:R-:W-:Y:S02]  /*06a0*/  IMAD R17, R21, R14, R17 ;  /* 0x0000000e15117224 */ /* 0x000fe400078e0211 */
[----:B------:R-:W-:-:S04]  /*06b0*/  IMAD.HI.U32 R18, R19, R23, RZ ;  /* 0x0000001713127227 */ /* 0x000fc800078e00ff */
[----:B------:R-:W-:-:S04]  /*06c0*/  IMAD.X R16, RZ, RZ, ~R17, P0 ;  /* 0x000000ffff107224 */ /* 0x000fc800000e0e11 */
[----:B------:R-:W-:-:S04]  /*06d0*/  IMAD.WIDE.U32 R18, P0, R19, R16, R18 ;  /* 0x0000001013127225 */ /* 0x000fc80007800012 */
[C---:B------:R-:W-:Y:S02]  /*06e0*/  IMAD R17, R21.reuse, R16, RZ ;  /* 0x0000001015117224 */ /* 0x040fe400078e02ff */
[----:B------:R-:W-:-:S04]  /*06f0*/  IMAD.HI.U32 R18, P1, R21, R23, R18 ;  /* 0x0000001715127227 */ /* 0x000fc80007820012 */
[----:B------:R-:W-:Y:S01]  /*0700*/  IMAD.HI.U32 R16, R21, R16, RZ ;  /* 0x0000001015107227 */ /* 0x000fe200078e00ff */
[----:B------:R-:W-:-:S03]  /*0710*/  IADD3 R18, P2, PT, R17, R18, RZ ;  /* 0x0000001211127210 */ /* 0x000fc60007f5e0ff */
[----:B------:R-:W-:Y:S01]  /*0720*/  IMAD.MOV.U32 R17, RZ, RZ, RZ ;  /* 0x000000ffff117224 */ /* 0x000fe200078e00ff */
[----:B------:R-:W-:Y:S01]  /*0730*/  IADD3.X R21, PT, PT, R16, R21, RZ, P0, !PT ;  /* 0x0000001510157210 */ /* 0x000fe200007fe4ff */
[----:B------:R-:W-:-:S03]  /*0740*/  IMAD.HI.U32 R16, R18, R7, RZ ;  /* 0x0000000712107227 */ /* 0x000fc600078e00ff */
[----:B------:R-:W-:Y:S01]  /*0750*/  IADD3.X R20, PT, PT, RZ, RZ, R21, P2, P1 ;  /* 0x000000ffff147210 */ /* 0x000fe200017e2415 */
[----:B------:R-:W-:-:S04]  /*0760*/  IMAD.WIDE.U32 R16, R18, R5, R16 ;  /* 0x0000000512107225 */ /* 0x000fc800078e0010 */
[C---:B------:R-:W-:Y:S02]  /*0770*/  IMAD R19, R20.reuse, R5, RZ ;  /* 0x0000000514137224 */ /* 0x040fe400078e02ff */
[----:B------:R-:W-:-:S04]  /*0780*/  IMAD.HI.U32 R16, P0, R20, R7, R16 ;  /* 0x0000000714107227 */ /* 0x000fc80007800010 */
[----:B------:R-:W-:Y:S01]  /*0790*/  IMAD.HI.U32 R18, R20, R5, RZ ;  /* 0x0000000514127227 */ /* 0x000fe200078e00ff */
[----:B------:R-:W-:-:S03]  /*07a0*/  IADD3 R19, P1, PT, R19, R16, RZ ;  /* 0x0000001013137210 */ /* 0x000fc60007f3e0ff */
[----:B------:R-:W-:Y:S02]  /*07b0*/  IMAD.X R18, RZ, RZ, R18, P0 ;  /* 0x000000ffff127224 */ /* 0x000fe400000e0612 */
[----:B------:R-:W-:-:S03]  /*07c0*/  IMAD.WIDE.U32 R16, R19, R14, RZ ;  /* 0x0000000e13107225 */ /* 0x000fc600078e00ff */
[----:B------:R-:W-:Y:S01]  /*07d0*/  IADD3.X R21, PT, PT, RZ, R18, RZ, P1, !PT ;  /* 0x00000012ff157210 */ /* 0x000fe20000ffe4ff */
[----:B------:R-:W-:Y:S01]  /*07e0*/  IMAD R19, R19, R15, R17 ;  /* 0x0000000f13137224 */ /* 0x000fe200078e0211 */
[----:B------:R-:W-:-:S03]  /*07f0*/  IADD3 R17, P1, PT, -R16, R7, RZ ;  /* 0x0000000710117210 */ /* 0x000fc60007f3e1ff */
[-C--:B------:R-:W-:Y:S01]  /*0800*/  IMAD R16, R21, R14.reuse, R19 ;  /* 0x0000000e15107224 */ /* 0x080fe200078e0213 */
[----:B------:R-:W-:-:S03]  /*0810*/  ISETP.GE.U32.AND P0, PT, R17, R14, PT ;  /* 0x0000000e1100720c */ /* 0x000fc60003f06070 */
[----:B------:R-:W-:Y:S01]  /*0820*/  IMAD.X R16, R5, 0x1, ~R16, P1 ;  /* 0x0000000105107824 */ /* 0x000fe200008e0e10 */
[----:B------:R-:W-:-:S04]  /*0830*/  IADD3 R19, P1, PT, R17, -R14, RZ ;  /* 0x8000000e11137210 */ /* 0x000fc80007f3e0ff */
[C---:B------:R-:W-:Y:S01]  /*0840*/  ISETP.GE.U32.AND.EX P0, PT, R16.reuse, R15, PT, P0 ;  /* 0x0000000f1000720c */ /* 0x040fe20003f06100 */
[----:B------:R-:W-:Y:S01]  /*0850*/  IMAD.X R18, R16, 0x1, ~R15, P1 ;  /* 0x0000000110127824 */ /* 0x000fe200008e0e0f */
[----:B------:R-:W-:Y:S02]  /*0860*/  ISETP.NE.U32.AND P1, PT, R14, RZ, PT ;  /* 0x000000ff0e00720c */ /* 0x000fe40003f25070 */
[----:B------:R-:W-:Y:S02]  /*0870*/  SEL R19, R19, R17, P0 ;  /* 0x0000001113137207 */ /* 0x000fe40000000000 */
[----:B------:R-:W-:Y:S02]  /*0880*/  SEL R18, R18, R16, P0 ;  /* 0x0000001012127207 */ /* 0x000fe40000000000 */
[CC--:B------:R-:W-:Y:S02]  /*0890*/  ISETP.GE.U32.AND P0, PT, R19.reuse, R14.reuse, PT ;  /* 0x0000000e1300720c */ /* 0x0c0fe40003f06070 */
[----:B------:R-:W-:Y:S01]  /*08a0*/  IADD3 R16, P2, PT, R19, -R14, RZ ;  /* 0x8000000e13107210 */ /* 0x000fe20007f5e0ff */
[----:B------:R-:W-:Y:S01]  /*08b0*/  IMAD.MOV.U32 R14, RZ, RZ, R8 ;  /* 0x000000ffff0e7224 */ /* 0x000fe200078e0008 */
[----:B------:R-:W-:-:S02]  /*08c0*/  ISETP.GE.U32.AND.EX P0, PT, R18, R15, PT, P0 ;  /* 0x0000000f1200720c */ /* 0x000fc40003f06100 */
[----:B------:R-:W-:Y:S02]  /*08d0*/  IADD3.X R17, PT, PT, R18, ~R15, RZ, P2, !PT ;  /* 0x8000000f12117210 */ /* 0x000fe400017fe4ff */
[----:B------:R-:W-:Y:S01]  /*08e0*/  ISETP.NE.AND.EX P1, PT, R15, RZ, PT, P1 ;  /* 0x000000ff0f00720c */ /* 0x000fe20003f25310 */
[----:B------:R-:W-:Y:S01]  /*08f0*/  HFMA2 R15, -RZ, RZ, 0, 0 ;  /* 0x00000000ff0f7431 */ /* 0x000fe200000001ff */
[----:B------:R-:W-:Y:S02]  /*0900*/  SEL R16, R16, R19, P0 ;  /* 0x0000001310107207 */ /* 0x000fe40000000000 */
[----:B------:R-:W-:Y:S02]  /*0910*/  SEL R17, R17, R18, P0 ;  /* 0x0000001211117207 */ /* 0x000fe40000000000 */
[----:B------:R-:W-:Y:S02]  /*0920*/  SEL R16, R16, 0xffffffff, P1 ;  /* 0xffffffff10107807 */ /* 0x000fe40000800000 */
[----:B------:R-:W-:Y:S01]  /*0930*/  SEL R17, R17, 0xffffffff, P1 ;  /* 0xffffffff11117807 */ /* 0x000fe20000800000 */
[----:B------:R-:W-:Y:S06]  /*0940*/  RET.REL.NODEC R14 `(_Z8fftshiftP6float2mm) ;  /* 0xfffffff40eac7950 */ /* 0x000fec0003c3ffff */
.L_x_82:
        /* <DEDUP_REMOVED lines=11> */
.L_x_200:


//--------------------- .text._Z5scaleP6float2fm  --------------------------
	.section	.text._Z5scaleP6float2fm,"ax",@progbits
	.align	128
        .global         _Z5scaleP6float2fm
        .type           _Z5scaleP6float2fm,@function
        .size           _Z5scaleP6float2fm,(.L_x_212 - _Z5scaleP6float2fm)
        .other          _Z5scaleP6float2fm,@"STO_CUDA_ENTRY STV_DEFAULT"
_Z5scaleP6float2fm:
.text._Z5scaleP6float2fm:
        /* <DEDUP_REMOVED lines=16> */
[----:B0-----:R-:W-:-:S07]  /*0100*/  IMAD R5, R5, UR4, RZ ;  /* 0x0000000405057c24 */ /* 0x001fce000f8e02ff */
.L_x_83:
[----:B0--3--:R-:W-:-:S04]  /*0110*/  LEA R2, P0, R4, UR10, 0x3 ;  /* 0x0000000a04027c11 */ /* 0x009fc8000f8018ff */
[----:B------:R-:W-:-:S05]  /*0120*/  LEA.HI.X R3, R4, UR11, R9, 0x3, P0 ;  /* 0x0000000b04037c11 */ /* 0x000fca00080f1c09 */
[----:B-1----:R-:W2:Y:S01]  /*0130*/  LDG.E.64 R6, desc[UR6][R2.64] ;  /* 0x0000000602067981 */ /* 0x002ea2000c1e1b00 */
[----:B------:R-:W-:-:S04]  /*0140*/  IMAD.IADD R4, R5, 0x1, R0 ;  /* 0x0000000105047824 */ /* 0x000fc800078e0200 */
[--C-:B------:R-:W-:Y:S01]  /*0150*/  IMAD.MOV.U32 R0, RZ, RZ, R4.reuse ;  /* 0x000000ffff007224 */ /* 0x100fe200078e0004 */
[----:B------:R-:W-:Y:S02]  /*0160*/  ISETP.GE.U32.AND P0, PT, R4, UR8, PT ;  /* 0x0000000804007c0c */ /* 0x000fe4000bf06070 */
[----:B------:R-:W-:-:S04]  /*0170*/  SHF.R.S32.HI R9, RZ, 0x1f, R4 ;  /* 0x0000001fff097819 */ /* 0x000fc80000011404 */
[----:B------:R-:W-:Y:S01]  /*0180*/  ISETP.GE.U32.AND.EX P0, PT, R9, UR9, PT, P0 ;  /* 0x0000000909007c0c */ /* 0x000fe2000bf06100 */
[----:B--2---:R-:W-:Y:S01]  /*0190*/  FMUL R6, R6, UR5 ;  /* 0x0000000506067c20 */ /* 0x004fe20008400000 */
[----:B------:R-:W-:-:S05]  /*01a0*/  FMUL R7, R7, UR5 ;  /* 0x0000000507077c20 */ /* 0x000fca0008400000 */
[----:B------:R0:W-:Y:S06]  /*01b0*/  STG.E.64 desc[UR6][R2.64], R6 ;  /* 0x0000000602007986 */ /* 0x0001ec000c101b06 */
[----:B------:R-:W-:Y:S05]  /*01c0*/  @!P0 BRA `(.L_x_83) ;  /* 0xfffffffc00d08947 */ /* 0x000fea000383ffff */
[----:B------:R-:W-:Y:S05]  /*01d0*/  EXIT ;  /* 0x000000000000794d */ /* 0x000fea0003800000 */
.L_x_84:
        /* <DEDUP_REMOVED lines=10> */
.L_x_212:


//--------------------- .text._Z9scale_expP6float2fm --------------------------
	.section	.text._Z9scale_expP6float2fm,"ax",@progbits
	.align	128
        .global         _Z9scale_expP6float2fm
        .type           _Z9scale_expP6float2fm,@function
        .size           _Z9scale_expP6float2fm,(.L_x_213 - _Z9scale_expP6float2fm)
        .other          _Z9scale_expP6float2fm,@"STO_CUDA_ENTRY STV_DEFAULT"
_Z9scale_expP6float2fm:
.text._Z9scale_expP6float2fm:
        /* <DEDUP_REMOVED lines=10> */
[----:B------:R-:W-:Y:S01]  /*00a0*/  IMAD.MOV.U32 R0, RZ, RZ, 0x3f000000 ;  /* 0x3f000000ff007424 */ /* 0x000fe200078e00ff */
[----:B------:R-:W0:Y:S01]  /*00b0*/  LDCU UR4, c[0x0][0x370] ;  /* 0x00006e00ff0477ac */ /* 0x000e220008000800 */
[----:B------:R-:W-:Y:S02]  /*00c0*/  IMAD.MOV.U32 R3, RZ, RZ, 0x437c0000 ;  /* 0x437c0000ff037424 */ /* 0x000fe400078e00ff */
[----:B------:R-:W-:Y:S01]  /*00d0*/  IMAD.MOV.U32 R11, RZ, RZ, R7 ;  /* 0x000000ffff0b7224 */ /* 0x000fe200078e0007 */
[----:B------:R-:W1:Y:S01]  /*00e0*/  LDCU.64 UR6, c[0x0][0x358] ;  /* 0x00006b00ff0677ac */ /* 0x000e620008000a00 */
[----:B------:R-:W-:-:S04]  /*00f0*/  FFMA.RM R0, R0, R3, 12582913 ;  /* 0x4b40000100007423 */ /* 0x000fc80000004003 */
[C---:B------:R-:W-:Y:S01]  /*0100*/  FADD R2, R0.reuse, -12583039 ;  /* 0xcb40007f00027421 */ /* 0x040fe20000000000 */
[----:B------:R-:W-:Y:S01]  /*0110*/  IMAD.SHL.U32 R4, R0, 0x800000, RZ ;  /* 0x0080000000047824 */ /* 0x000fe200078e00ff */
[----:B------:R-:W-:Y:S02]  /*0120*/  MOV R0, R5 ;  /* 0x0000000500007202 */ /* 0x000fe40000000f00 */
[----:B------:R-:W-:-:S04]  /*0130*/  FADD R2, RZ, -R2 ;  /* 0x80000002ff027221 */ /* 0x000fc80000000000 */
[----:B------:R-:W-:Y:S01]  /*0140*/  FADD R2, RZ, R2 ;  /* 0x00000002ff027221 */ /* 0x000fe20000000000 */
[----:B0-----:R-:W-:-:S03]  /*0150*/  IMAD R6, R6, UR4, RZ ;  /* 0x0000000406067c24 */ /* 0x001fc6000f8e02ff */
[----:B------:R-:W0:Y:S02]  /*0160*/  MUFU.EX2 R3, R2 ;  /* 0x0000000200037308 */ /* 0x000e240000000800 */
[----:B01----:R-:W-:-:S07]  /*0170*/  FMUL R4, R4, R3 ;  /* 0x0000000304047220 */ /* 0x003fce0000400000 */
.L_x_90:
[----:B------:R-:W0:Y:S02]  /*0180*/  LDCU.64 UR4, c[0x0][0x380] ;  /* 0x00007000ff0477ac */ /* 0x000e240008000a00 */
[C---:B0-----:R-:W-:Y:S01]  /*0190*/  LEA R2, P0, R0.reuse, UR4, 0x3 ;  /* 0x0000000400027c11 */ /* 0x041fe2000f8018ff */
[----:B------:R-:W0:Y:S03]  /*01a0*/  LDCU UR4, c[0x0][0x388] ;  /* 0x00007100ff0477ac */ /* 0x000e260008000800 */
[----:B------:R-:W-:-:S05]  /*01b0*/  LEA.HI.X R3, R0, UR5, R11, 0x3, P0 ;  /* 0x0000000500037c11 */ /* 0x000fca00080f1c0b */
[----:B------:R-:W0:Y:S01]  /*01c0*/  LDG.E R8, desc[UR6][R2.64] ;  /* 0x0000000602087981 */ /* 0x000e22000c1e1900 */
[----:B------:R-:W-:Y:S01]  /*01d0*/  BSSY.RECONVERGENT B0, `(.L_x_85) ;  /* 0x0000069000007945 */ /* 0x000fe20003800200 */
[----:B0-----:R-:W-:-:S04]  /*01e0*/  FMUL R8, R8, -UR4 ;  /* 0x8000000408087c20 */ /* 0x001fc80008400000 */
[C---:B------:R-:W-:Y:S01]  /*01f0*/  FMUL R9, R8.reuse, 0.63661974668502807617 ;  /* 0x3f22f98308097820 */ /* 0x040fe20000400000 */
[----:B------:R-:W-:-:S05]  /*0200*/  FSETP.GE.AND P0, PT, |R8|, 105615, PT ;  /* 0x47ce47800800780b */ /* 0x000fca0003f06200 */
[----:B------:R-:W0:Y:S02]  /*0210*/  F2I.NTZ R9, R9 ;  /* 0x0000000900097305 */ /* 0x000e240000203100 */
[----:B0-----:R-:W-:-:S05]  /*0220*/  I2FP.F32.S32 R11, R9 ;  /* 0x00000009000b7245 */ /* 0x001fca0000201400 */
[----:B------:R-:W-:-:S04]  /*0230*/  FFMA R0, R11, -1.5707962512969970703, R8 ;  /* 0xbfc90fda0b007823 */ /* 0x000fc80000000008 */
[----:B------:R-:W-:-:S04]  /*0240*/  FFMA R0, R11, -7.5497894158615963534e-08, R0 ;  /* 0xb3a221680b007823 */ /* 0x000fc80000000000 */
[----:B------:R-:W-:Y:S01]  /*0250*/  FFMA R0, R11, -5.3903029534742383927e-15, R0 ;  /* 0xa7c234c50b007823 */ /* 0x000fe20000000000 */
[----:B------:R-:W-:Y:S06]  /*0260*/  @!P0 BRA `(.L_x_86) ;  /* 0x00000004007c8947 */ /* 0x000fec0003800000 */
[----:B------:R-:W-:-:S13]  /*0270*/  FSETP.NEU.AND P0, PT, |R8|, +INF , PT ;  /* 0x7f8000000800780b */ /* 0x000fda0003f0d200 */
[----:B------:R-:W-:Y:S01]  /*0280*/  @!P0 FMUL R0, RZ, R8 ;  /* 0x00000008ff008220 */ /* 0x000fe20000400000 */
[----:B------:R-:W-:Y:S01]  /*0290*/  @!P0 IMAD.MOV.U32 R9, RZ, RZ, RZ ;  /* 0x000000ffff098224 */ /* 0x000fe200078e00ff */
[----:B------:R-:W-:Y:S06]  /*02a0*/  @!P0 BRA `(.L_x_86) ;  /* 0x00000004006c8947 */ /* 0x000fec0003800000 */
[----:B------:R-:W-:Y:S01]  /*02b0*/  IMAD.SHL.U32 R9, R8, 0x100, RZ ;  /* 0x0000010008097824 */ /* 0x000fe200078e00ff */
[----:B------:R-:W0:Y:S01]  /*02c0*/  LDCU.64 UR8, c[0x4][URZ] ;  /* 0x01000000ff0877ac */ /* 0x000e220008000a00 */
[----:B------:R-:W-:Y:S02]  /*02d0*/  IMAD.MOV.U32 R0, RZ, RZ, RZ ;  /* 0x000000ffff007224 */ /* 0x000fe400078e00ff */
[----:B------:R-:W-:Y:S01]  /*02e0*/  IMAD.MOV.U32 R20, RZ, RZ, RZ ;  /* 0x000000ffff147224 */ /* 0x000fe200078e00ff */
[----:B------:R-:W-:Y:S01]  /*02f0*/  LOP3.LUT R19, R9, 0x80000000, RZ, 0xfc, !PT ;  /* 0x8000000009137812 */ /* 0x000fe200078efcff */
[----:B------:R-:W-:Y:S01]  /*0300*/  UMOV UR5, URZ ;  /* 0x000000ff00057c82 */ /* 0x000fe20008000000 */
[----:B------:R-:W-:-:S05]  /*0310*/  UMOV UR4, URZ ;  /* 0x000000ff00047c82 */ /* 0x000fca0008000000 */
.L_x_87:
[----:B0-----:R-:W-:Y:S01]  /*0320*/  MOV R12, UR8 ;  /* 0x00000008000c7c02 */ /* 0x001fe20008000f00 */
[----:B------:R-:W-:-:S05]  /*0330*/  IMAD.U32 R13, RZ, RZ, UR9 ;  /* 0x00000009ff0d7e24 */ /* 0x000fca000f8e00ff */
[----:B------:R-:W2:Y:S01]  /*0340*/  LDG.E.CONSTANT R10, desc[UR6][R12.64] ;  /* 0x000000060c0a7981 */ /* 0x000ea2000c1e9900 */
[----:B------:R-:W-:Y:S01]  /*0350*/  UIADD3 UR4, UPT, UPT, UR4, 0x1, URZ ;  /* 0x0000000104047890 */ /* 0x000fe2000fffe0ff */
[C---:B------:R-:W-:Y:S01]  /*0360*/  ISETP.EQ.AND P0, PT, R20.reuse, RZ, PT ;  /* 0x000000ff1400720c */ /* 0x040fe20003f02270 */
[----:B------:R-:W-:Y:S01]  /*0370*/  UIADD3 UR8, UP1, UPT, UR8, 0x4, URZ ;  /* 0x0000000408087890 */ /* 0x000fe2000ff3e0ff */
[C---:B------:R-:W-:Y:S01]  /*0380*/  ISETP.EQ.AND P1, PT, R20.reuse, 0x4, PT ;  /* 0x000000041400780c */ /* 0x040fe20003f22270 */
[----:B------:R-:W-:Y:S01]  /*0390*/  UISETP.NE.AND UP0, UPT, UR4, 0x6, UPT ;  /* 0x000000060400788c */ /* 0x000fe2000bf05270 */
[C---:B------:R-:W-:Y:S01]  /*03a0*/  ISETP.EQ.AND P2, PT, R20.reuse, 0x8, PT ;  /* 0x000000081400780c */ /* 0x040fe20003f42270 */
[----:B------:R-:W-:Y:S01]  /*03b0*/  UIADD3.X UR9, UPT, UPT, URZ, UR9, URZ, UP1, !UPT ;  /* 0x00000009ff097290 */ /* 0x000fe20008ffe4ff */
[C---:B------:R-:W-:Y:S02]  /*03c0*/  ISETP.EQ.AND P3, PT, R20.reuse, 0xc, PT ;  /* 0x0000000c1400780c */ /* 0x040fe40003f62270 */
[----:B------:R-:W-:-:S02]  /*03d0*/  ISETP.EQ.AND P4, PT, R20, 0x10, PT ;  /* 0x000000101400780c */ /* 0x000fc40003f82270 */
[C---:B------:R-:W-:Y:S01]  /*03e0*/  ISETP.EQ.AND P5, PT, R20.reuse, 0x14, PT ;  /* 0x000000141400780c */ /* 0x040fe20003fa2270 */
[----:B------:R-:W-:Y:S02]  /*03f0*/  VIADD R20, R20, 0x4 ;  /* 0x0000000414147836 */ /* 0x000fe40000000000 */
[----:B--2---:R-:W-:-:S03]  /*0400*/  IMAD.WIDE.U32 R10, R10, R19, RZ ;  /* 0x000000130a0a7225 */ /* 0x004fc600078e00ff */
[----:B------:R-:W-:-:S04]  /*0410*/  IADD3 R9, P6, PT, R10, R0, RZ ;  /* 0x000000000a097210 */ /* 0x000fc80007fde0ff */
[----:B------:R-:W-:Y:S01]  /*0420*/  IADD3.X R0, PT, PT, R11, UR5, RZ, P6, !PT ;  /* 0x000000050b007c10 */ /* 0x000fe2000b7fe4ff */
[--C-:B------:R-:W-:Y:S01]  /*0430*/  @P0 IMAD.MOV.U32 R7, RZ, RZ, R9.reuse ;  /* 0x000000ffff070224 */ /* 0x100fe200078e0009 */
[----:B------:R-:W-:Y:S01]  /*0440*/  @P3 MOV R17, R9 ;  /* 0x0000000900113202 */ /* 0x000fe20000000f00 */
[--C-:B------:R-:W-:Y:S02]  /*0450*/  @P1 IMAD.MOV.U32 R15, RZ, RZ, R9.reuse ;  /* 0x000000ffff0f1224 */ /* 0x100fe400078e0009 */
[--C-:B------:R-:W-:Y:S02]  /*0460*/  @P2 IMAD.MOV.U32 R16, RZ, RZ, R9.reuse ;  /* 0x000000ffff102224 */ /* 0x100fe400078e0009 */
[--C-:B------:R-:W-:Y:S02]  /*0470*/  @P4 IMAD.MOV.U32 R18, RZ, RZ, R9.reuse ;  /* 0x000000ffff124224 */ /* 0x100fe400078e0009 */
[----:B------:R-:W-:Y:S01]  /*0480*/  @P5 IMAD.MOV.U32 R14, RZ, RZ, R9 ;  /* 0x000000ffff0e5224 */ /* 0x000fe200078e0009 */
[----:B------:R-:W-:Y:S06]  /*0490*/  BRA.U UP0, `(.L_x_87) ;  /* 0xfffffffd00a07547 */ /* 0x000fec000b83ffff */
[----:B------:R-:W-:Y:S01]  /*04a0*/  SHF.R.U32.HI R10, RZ, 0x17, R8 ;  /* 0x00000017ff0a7819 */ /* 0x000fe20000011608 */
[----:B------:R-:W-:Y:S03]  /*04b0*/  BSSY.RECONVERGENT B1, `(.L_x_88) ;  /* 0x0000028000017945 */ /* 0x000fe60003800200 */
[C---:B------:R-:W-:Y:S02]  /*04c0*/  LOP3.LUT R9, R10.reuse, 0xe0, RZ, 0xc0, !PT ;  /* 0x000000e00a097812 */ /* 0x040fe400078ec0ff */
[----:B------:R-:W-:Y:S02]  /*04d0*/  LOP3.LUT P6, RZ, R10, 0x1f, RZ, 0xc0, !PT ;  /* 0x0000001f0aff7812 */ /* 0x000fe400078cc0ff */
[----:B------:R-:W-:-:S04]  /*04e0*/  IADD3 R9, PT, PT, R9, -0x80, RZ ;  /* 0xffffff8009097810 */ /* 0x000fc80007ffe0ff */
[----:B------:R-:W-:-:S05]  /*04f0*/  SHF.R.U32.HI R9, RZ, 0x5, R9 ;  /* 0x00000005ff097819 */ /* 0x000fca0000011609 */
[----:B------:R-:W-:-:S05]  /*0500*/  IMAD.U32 R13, R9, -0x4, RZ ;  /* 0xfffffffc090d7824 */ /* 0x000fca00078e00ff */
[C---:B------:R-:W-:Y:S02]  /*0510*/  ISETP.EQ.AND P3, PT, R13.reuse, -0x18, PT ;  /* 0xffffffe80d00780c */ /* 0x040fe40003f62270 */
[C---:B------:R-:W-:Y:S02]  /*0520*/  ISETP.EQ.AND P4, PT, R13.reuse, -0x14, PT ;  /* 0xffffffec0d00780c */ /* 0x040fe40003f82270 */
[C---:B------:R-:W-:Y:S02]  /*0530*/  ISETP.EQ.AND P2, PT, R13.reuse, -0x10, PT ;  /* 0xfffffff00d00780c */ /* 0x040fe40003f42270 */
[C---:B------:R-:W-:Y:S02]  /*0540*/  ISETP.EQ.AND P1, PT, R13.reuse, -0xc, PT ;  /* 0xfffffff40d00780c */ /* 0x040fe40003f22270 */
[C---:B------:R-:W-:Y:S02]  /*0550*/  ISETP.EQ.AND P0, PT, R13.reuse, -0x8, PT ;  /* 0xfffffff80d00780c */ /* 0x040fe40003f02270 */
[----:B------:R-:W-:-:S03]  /*0560*/  ISETP.EQ.AND P5, PT, R13, RZ, PT ;  /* 0x000000ff0d00720c */ /* 0x000fc60003fa2270 */
[--C-:B------:R-:W-:Y:S01]  /*0570*/  @P3 IMAD.MOV.U32 R9, RZ, RZ, R7.reuse ;  /* 0x000000ffff093224 */ /* 0x100fe200078e0007 */
[C---:B------:R-:W-:Y:S01]  /*0580*/  ISETP.EQ.AND P3, PT, R13.reuse, -0x4, PT ;  /* 0xfffffffc0d00780c */ /* 0x040fe20003f62270 */
[----:B------:R-:W-:Y:S01]  /*0590*/  @P4 IMAD.MOV.U32 R11, RZ, RZ, R7 ;  /* 0x000000ffff0b4224 */ /* 0x000fe200078e0007 */
[----:B------:R-:W-:Y:S01]  /*05a0*/  @P4 MOV R9, R15 ;  /* 0x0000000f00094202 */ /* 0x000fe20000000f00 */
[----:B------:R-:W-:Y:S01]  /*05b0*/  @P2 IMAD.MOV.U32 R11, RZ, RZ, R15 ;  /* 0x000000ffff0b2224 */ /* 0x000fe200078e000f */
[----:B------:R-:W-:Y:S01]  /*05c0*/  ISETP.EQ.AND P4, PT, R13, 0x4, PT ;  /* 0x000000040d00780c */ /* 0x000fe20003f82270 */
[--C-:B------:R-:W-:Y:S01]  /*05d0*/  @P2 IMAD.MOV.U32 R9, RZ, RZ, R16.reuse ;  /* 0x000000ffff092224 */ /* 0x100fe200078e0010 */
[----:B------:R-:W-:Y:S01]  /*05e0*/  @P1 MOV R9, R17 ;  /* 0x0000001100091202 */ /* 0x000fe20000000f00 */
[----:B------:R-:W-:Y:S02]  /*05f0*/  @P1 IMAD.MOV.U32 R11, RZ, RZ, R16 ;  /* 0x000000ffff0b1224 */ /* 0x000fe400078e0010 */
[----:B------:R-:W-:-:S02]  /*0600*/  @P0 IMAD.MOV.U32 R11, RZ, RZ, R17 ;  /* 0x000000ffff0b0224 */ /* 0x000fc400078e0011 */
[--C-:B------:R-:W-:Y:S02]  /*0610*/  @P0 IMAD.MOV.U32 R9, RZ, RZ, R18.reuse ;  /* 0x000000ffff090224 */ /* 0x100fe400078e0012 */
[----:B------:R-:W-:Y:S01]  /*0620*/  @P3 IMAD.MOV.U32 R11, RZ, RZ, R18 ;  /* 0x000000ffff0b3224 */ /* 0x000fe200078e0012 */
[----:B------:R-:W-:Y:S01]  /*0630*/  @P3 MOV R9, R14 ;  /* 0x0000000e00093202 */ /* 0x000fe20000000f00 */
[----:B------:R-:W-:Y:S02]  /*0640*/  @P5 IMAD.MOV.U32 R11, RZ, RZ, R14 ;  /* 0x000000ffff0b5224 */ /* 0x000fe400078e000e */
[--C-:B------:R-:W-:Y:S02]  /*0650*/  @P5 IMAD.MOV.U32 R9, RZ, RZ, R0.reuse ;  /* 0x000000ffff095224 */ /* 0x100fe400078e0000 */
[----:B------:R-:W-:Y:S01]  /*0660*/  @P4 IMAD.MOV.U32 R11, RZ, RZ, R0 ;  /* 0x000000ffff0b4224 */ /* 0x000fe200078e0000 */
[----:B------:R-:W-:Y:S06]  /*0670*/  @!P6 BRA `(.L_x_89) ;  /* 0x00000000002ce947 */ /* 0x000fec0003800000 */
[----:B------:R-:W-:Y:S01]  /*0680*/  @P2 MOV R12, R7 ;  /* 0x00000007000c2202 */ /* 0x000fe20000000f00 */
[----:B------:R-:W-:Y:S01]  /*0690*/  @P1 IMAD.MOV.U32 R12, RZ, RZ, R15 ;  /* 0x000000ffff0c1224 */ /* 0x000fe200078e000f */
[----:B------:R-:W-:Y:S01]  /*06a0*/  LOP3.LUT R10, R10, 0x1f, RZ, 0xc0, !PT ;  /* 0x0000001f0a0a7812 */ /* 0x000fe200078ec0ff */
[----:B------:R-:W-:Y:S01]  /*06b0*/  @P0 IMAD.MOV.U32 R12, RZ, RZ, R16 ;  /* 0x000000ffff0c0224 */ /* 0x000fe200078e0010 */
[----:B------:R-:W-:Y:S01]  /*06c0*/  ISETP.EQ.AND P0, PT, R13, 0x8, PT ;  /* 0x000000080d00780c */ /* 0x000fe20003f02270 */
[----:B------:R-:W-:Y:S01]  /*06d0*/  @P3 IMAD.MOV.U32 R12, RZ, RZ, R17 ;  /* 0x000000ffff0c3224 */ /* 0x000fe200078e0011 */
[----:B------:R-:W-:Y:S01]  /*06e0*/  @P5 MOV R12, R18 ;  /* 0x00000012000c5202 */ /* 0x000fe20000000f00 */
[----:B------:R-:W-:Y:S01]  /*06f0*/  @P4 IMAD.MOV.U32 R12, RZ, RZ, R14 ;  /* 0x000000ffff0c4224 */ /* 0x000fe200078e000e */
[----:B------:R-:W-:-:S09]  /*0700*/  SHF.L.W.U32.HI R9, R11, R10, R9 ;  /* 0x0000000a0b097219 */ /* 0x000fd20000010e09 */
[----:B------:R-:W-:-:S05]  /*0710*/  @P0 IMAD.MOV.U32 R12, RZ, RZ, R0 ;  /* 0x000000ffff0c0224 */ /* 0x000fca00078e0000 */
[----:B------:R-:W-:-:S07]  /*0720*/  SHF.L.W.U32.HI R11, R12, R10, R11 ;  /* 0x0000000a0c0b7219 */ /* 0x000fce0000010e0b */
.L_x_89:
[----:B------:R-:W-:Y:S05]  /*0730*/  BSYNC.RECONVERGENT B1 ;  /* 0x0000000000017941 */ /* 0x000fea0003800200 */
.L_x_88:
[C---:B------:R-:W-:Y:S01]  /*0740*/  SHF.L.W.U32.HI R0, R11.reuse, 0x2, R9 ;  /* 0x000000020b007819 */ /* 0x040fe20000010e09 */
[----:B------:R-:W-:Y:S01]  /*0750*/  IMAD.SHL.U32 R11, R11, 0x4, RZ ;  /* 0x000000040b0b7824 */ /* 0x000fe200078e00ff */
[----:B------:R-:W-:Y:S01]  /*0760*/  UMOV UR4, 0x54442d19 ;  /* 0x54442d1900047882 */ /* 0x000fe20000000000 */
[----:B------:R-:W-:Y:S01]  /*0770*/  UMOV UR5, 0x3bf921fb ;  /* 0x3bf921fb00057882 */ /* 0x000fe20000000000 */
[----:B------:R-:W-:Y:S02]  /*0780*/  SHF.R.S32.HI R12, RZ, 0x1f, R0 ;  /* 0x0000001fff0c7819 */ /* 0x000fe40000011400 */
[----:B------:R-:W-:Y:S02]  /*0790*/  ISETP.GE.AND P0, PT, R8, RZ, PT ;  /* 0x000000ff0800720c */ /* 0x000fe40003f06270 */
[C---:B------:R-:W-:Y:S02]  /*07a0*/  LOP3.LUT R10, R12.reuse, R11, RZ, 0x3c, !PT ;  /* 0x0000000b0c0a7212 */ /* 0x040fe400078e3cff */
[----:B------:R-:W-:-:S02]  /*07b0*/  LOP3.LUT R11, R12, R0, RZ, 0x3c, !PT ;  /* 0x000000000c0b7212 */ /* 0x000fc400078e3cff */
[----:B------:R-:W-:Y:S02]  /*07c0*/  SHF.R.U32.HI R9, RZ, 0x1e, R9 ;  /* 0x0000001eff097819 */ /* 0x000fe40000011609 */
[C---:B------:R-:W-:Y:S02]  /*07d0*/  LOP3.LUT R8, R0.reuse, R8, RZ, 0x3c, !PT ;  /* 0x0000000800087212 */ /* 0x040fe400078e3cff */
[----:B------:R-:W0:Y:S01]  /*07e0*/  I2F.F64.S64 R10, R10 ;  /* 0x0000000a000a7312 */ /* 0x000e220000301c00 */
[----:B------:R-:W-:Y:S02]  /*07f0*/  LEA.HI R9, R0, R9, RZ, 0x1 ;  /* 0x0000000900097211 */ /* 0x000fe400078f08ff */
[----:B------:R-:W-:Y:S02]  /*0800*/  ISETP.GE.AND P1, PT, R8, RZ, PT ;  /* 0x000000ff0800720c */ /* 0x000fe40003f26270 */
[----:B------:R-:W-:-:S05]  /*0810*/  IADD3 R0, PT, PT, -R9, RZ, RZ ;  /* 0x000000ff09007210 */ /* 0x000fca0007ffe1ff */
[----:B------:R-:W-:Y:S01]  /*0820*/  @!P0 IMAD.MOV.U32 R9, RZ, RZ, R0 ;  /* 0x000000ffff098224 */ /* 0x000fe200078e0000 */
[----:B0-----:R-:W-:-:S10]  /*0830*/  DMUL R12, R10, UR4 ;  /* 0x000000040a0c7c28 */ /* 0x001fd40008000000 */
[----:B------:R-:W0:Y:S02]  /*0840*/  F2F.F32.F64 R12, R12 ;  /* 0x0000000c000c7310 */ /* 0x000e240000301000 */
[----:B0-----:R-:W-:-:S07]  /*0850*/  FSEL R0, -R12, R12, !P1 ;  /* 0x0000000c0c007208 */ /* 0x001fce0004800100 */
.L_x_86:
[----:B------:R-:W-:Y:S05]  /*0860*/  BSYNC.RECONVERGENT B0 ;  /* 0x0000000000007941 */ /* 0x000fea0003800200 */
.L_x_85:
[----:B------:R-:W-:Y:S02]  /*0870*/  IMAD.MOV.U32 R8, RZ, RZ, 0x37cbac00 ;  /* 0x37cbac00ff087424 */ /* 0x000fe400078e00ff */
[----:B------:R-:W-:Y:S01]  /*0880*/  FMUL R11, R0, R0 ;  /* 0x00000000000b7220 */ /* 0x000fe20000400000 */
[----:B------:R-:W-:Y:S01]  /*0890*/  IMAD.MOV.U32 R10, RZ, RZ, 0x394d4153 ;  /* 0x394d4153ff0a7424 */ /* 0x000fe200078e00ff */
[----:B------:R-:W-:Y:S01]  /*08a0*/  LOP3.LUT R12, R9, 0x1, RZ, 0xc0, !PT ;  /* 0x00000001090c7812 */ /* 0x000fe200078ec0ff */
[----:B------:R-:W0:Y:S01]  /*08b0*/  LDCU.64 UR4, c[0x0][0x390] ;  /* 0x00007200ff0477ac */ /* 0x000e220008000a00 */
[C---:B------:R-:W-:Y:S01]  /*08c0*/  FFMA R8, R11.reuse, R8, -0.0013887860113754868507 ;  /* 0xbab607ed0b087423 */ /* 0x040fe20000000008 */
[C---:B------:R-:W-:Y:S01]  /*08d0*/  FFMA R10, R11.reuse, -R10, 0.0083327032625675201416 ;  /* 0x3c0885e40b0a7423 */ /* 0x040fe2000000080a */
[C---:B------:R-:W-:Y:S01]  /*08e0*/  FFMA R13, R11.reuse, R0, RZ ;  /* 0x000000000b0d7223 */ /* 0x040fe200000000ff */
[----:B------:R-:W-:Y:S01]  /*08f0*/  ISETP.NE.U32.AND P0, PT, R12, 0x1, PT ;  /* 0x000000010c00780c */ /* 0x000fe20003f05070 */
[C---:B------:R-:W-:Y:S01]  /*0900*/  FFMA R8, R11.reuse, R8, 0.041666727513074874878 ;  /* 0x3d2aaabb0b087423 */ /* 0x040fe20000000008 */
[----:B------:R-:W-:Y:S01]  /*0910*/  FFMA R10, R11, R10, -0.16666662693023681641 ;  /* 0xbe2aaaa80b0a7423 */ /* 0x000fe2000000000a */
[----:B------:R-:W-:-:S02]  /*0920*/  LOP3.LUT P1, RZ, R9, 0x2, RZ, 0xc0, !PT ;  /* 0x0000000209ff7812 */ /* 0x000fc4000782c0ff */
[----:B------:R-:W-:Y:S01]  /*0930*/  FFMA R8, R11, R8, -0.4999999701976776123 ;  /* 0xbeffffff0b087423 */ /* 0x000fe20000000008 */
[----:B------:R-:W-:Y:S01]  /*0940*/  FFMA R13, R13, R10, R0 ;  /* 0x0000000a0d0d7223 */ /* 0x000fe20000000000 */
[----:B------:R-:W-:Y:S02]  /*0950*/  IADD3 R0, PT, PT, R9, 0x1, RZ ;  /* 0x0000000109007810 */ /* 0x000fe40007ffe0ff */
[----:B------:R-:W-:Y:S02]  /*0960*/  FFMA R8, R11, R8, 1 ;  /* 0x3f8000000b087423 */ /* 0x000fe40000000008 */
[----:B------:R-:W-:-:S03]  /*0970*/  LOP3.LUT P2, RZ, R0, 0x2, RZ, 0xc0, !PT ;  /* 0x0000000200ff7812 */ /* 0x000fc6000784c0ff */
[----:B------:R-:W-:Y:S02]  /*0980*/  FSEL R0, R13, R8, !P0 ;  /* 0x000000080d007208 */ /* 0x000fe40004000000 */
[----:B------:R-:W-:Y:S02]  /*0990*/  FSEL R8, R8, R13, !P0 ;  /* 0x0000000d08087208 */ /* 0x000fe40004000000 */
[----:B------:R-:W-:Y:S01]  /*09a0*/  FSEL R11, R0, -R0, !P2 ;  /* 0x80000000000b7208 */ /* 0x000fe20005000000 */
[----:B------:R-:W-:Y:S01]  /*09b0*/  IMAD.IADD R0, R6, 0x1, R5 ;  /* 0x0000000106007824 */ /* 0x000fe200078e0205 */
[----:B------:R-:W-:-:S03]  /*09c0*/  FSEL R9, R8, -R8, !P1 ;  /* 0x8000000808097208 */ /* 0x000fc60004800000 */
[----:B------:R-:W-:Y:S01]  /*09d0*/  FMUL R8, R4, R11 ;  /* 0x0000000b04087220 */ /* 0x000fe20000400000 */
[----:B0-----:R-:W-:Y:S01]  /*09e0*/  ISETP.GE.U32.AND P0, PT, R0, UR4, PT ;  /* 0x0000000400007c0c */ /* 0x001fe2000bf06070 */
[----:B------:R-:W-:Y:S01]  /*09f0*/  FMUL R9, R4, R9 ;  /* 0x0000000904097220 */ /* 0x000fe20000400000 */
[--C-:B------:R-:W-:Y:S01]  /*0a00*/  SHF.R.S32.HI R11, RZ, 0x1f, R0.reuse ;  /* 0x0000001fff0b7819 */ /* 0x100fe20000011400 */
[----:B------:R-:W-:-:S03]  /*0a10*/  IMAD.MOV.U32 R5, RZ, RZ, R0 ;  /* 0x000000ffff057224 */ /* 0x000fc600078e0000 */
[----:B------:R0:W-:Y:S01]  /*0a20*/  STG.E.64 desc[UR6][R2.64], R8 ;  /* 0x0000000802007986 */ /* 0x0001e2000c101b06 */
[----:B------:R-:W-:-:S13]  /*0a30*/  ISETP.GE.U32.AND.EX P0, PT, R11, UR5, PT, P0 ;  /* 0x000000050b007c0c */ /* 0x000fda000bf06100 */
[----:B0-----:R-:W-:Y:S05]  /*0a40*/  @!P0 BRA `(.L_x_90) ;  /* 0xfffffff400cc8947 */ /* 0x001fea000383ffff */
[----:B------:R-:W-:Y:S05]  /*0a50*/  EXIT ;  /* 0x000000000000794d */ /* 0x000fea0003800000 */
.L_x_91:
        /* <DEDUP_REMOVED lines=10> */
.L_x_213:


//--------------------- .text._Z13HSV2BGRKernelPhiii --------------------------
	.section	.text._Z13HSV2BGRKernelPhiii,"ax",@progbits
	.align	128
        .global         _Z13HSV2BGRKernelPhiii
        .type           _Z13HSV2BGRKernelPhiii,@function
        .size           _Z13HSV2BGRKernelPhiii,(.L_x_201 - _Z13HSV2BGRKernelPhiii)
        .other          _Z13HSV2BGRKernelPhiii,@"STO_CUDA_ENTRY STV_DEFAULT"
_Z13HSV2BGRKernelPhiii:
.text._Z13HSV2BGRKernelPhiii:
[----:B------:R-:W-:Y:S01]  /*0000*/  LDC R1, c[0x0][0x37c] ;  /* 0x0000df00ff017b82 */ /* 0x000fe20000000800 */
[----:B------:R-:W0:Y:S07]  /*0010*/  S2R R5, SR_TID.Y ;  /* 0x0000000000057919 */ /* 0x000e2e0000002200 */
[----:B------:R-:W1:Y:S01]  /*0020*/  LDC R0, c[0x0][0x360] ;  /* 0x0000d800ff007b82 */ /* 0x000e620000000800 */
[----:B------:R-:W2:Y:S01]  /*0030*/  LDCU.64 UR6, c[0x0][0x388] ;  /* 0x00007100ff0677ac */ /* 0x000ea20008000a00 */
[----:B------:R-:W1:Y:S06]  /*0040*/  S2R R3, SR_TID.X ;  /* 0x0000000000037919 */ /* 0x000e6c0000002100 */
[----:B------:R-:W0:Y:S08]  /*0050*/  S2UR UR5, SR_CTAID.Y ;  /* 0x00000000000579c3 */ /* 0x000e300000002600 */
[----:B------:R-:W0:Y:S08]  /*0060*/  LDC R2, c[0x0][0x364] ;  /* 0x0000d900ff027b82 */ /* 0x000e300000000800 */
[----:B------:R-:W1:Y:S01]  /*0070*/  S2UR UR4, SR_CTAID.X ;  /* 0x00000000000479c3 */ /* 0x000e620000002500 */
[----:B0-----:R-:W-:-:S05]  /*0080*/  IMAD R2, R2, UR5, R5 ;  /* 0x0000000502027c24 */ /* 0x001fca000f8e0205 */
[----:B--2---:R-:W-:Y:S01]  /*0090*/  ISETP.GE.AND P0, PT, R2, UR7, PT ;  /* 0x0000000702007c0c */ /* 0x004fe2000bf06270 */
[----:B-1----:R-:W-:-:S05]  /*00a0*/  IMAD R0, R0, UR4, R3 ;  /* 0x0000000400007c24 */ /* 0x002fca000f8e0203 */
[----:B------:R-:W-:-:S13]  /*00b0*/  ISETP.GE.OR P0, PT, R0, UR6, P0 ;  /* 0x0000000600007c0c */ /* 0x000fda0008706670 */
[----:B------:R-:W-:Y:S05]  /*00c0*/  @P0 EXIT ;  /* 0x000000000000094d */ /* 0x000fea0003800000 */
[----:B------:R-:W0:Y:S01]  /*00d0*/  LDCU UR4, c[0x0][0x390] ;  /* 0x00007200ff0477ac */ /* 0x000e220008000800 */
[----:B------:R-:W1:Y:S01]  /*00e0*/  LDCU.64 UR6, c[0x0][0x380] ;  /* 0x00007000ff0677ac */ /* 0x000e620008000a00 */
[----:B0-----:R-:W-:Y:S01]  /*00f0*/  IMAD R3, R2, UR4, RZ ;  /* 0x0000000402037c24 */ /* 0x001fe2000f8e02ff */
[----:B------:R-:W0:Y:S03]  /*0100*/  LDCU.64 UR4, c[0x0][0x358] ;  /* 0x00006b00ff0477ac */ /* 0x000e260008000a00 */
[----:B------:R-:W-:-:S05]  /*0110*/  IMAD R3, R0, 0x3, R3 ;  /* 0x0000000300037824 */ /* 0x000fca00078e0203 */
[----:B-1----:R-:W-:-:S04]  /*0120*/  IADD3 R4, P0, PT, R3, UR6, RZ ;  /* 0x0000000603047c10 */ /* 0x002fc8000ff1e0ff */
[----:B------:R-:W-:-:S05]  /*0130*/  LEA.HI.X.SX32 R5, R3, UR7, 0x1, P0 ;  /* 0x0000000703057c11 */ /* 0x000fca00080f0eff */
[----:B0-----:R-:W2:Y:S04]  /*0140*/  LDG.E.U8 R2, desc[UR4][R4.64+0x1] ;  /* 0x0000010404027981 */ /* 0x001ea8000c1e1100 */
[----:B------:R-:W3:Y:S04]  /*0150*/  LDG.E.U8 R0, desc[UR4][R4.64] ;  /* 0x0000000404007981 */ /* 0x000ee8000c1e1100 */
[----:B------:R0:W5:Y:S01]  /*0160*/  LDG.E.U8 R7, desc[UR4][R4.64+0x2] ;  /* 0x0000020404077981 */ /* 0x000162000c1e1100 */
[----:B------:R-:W-:Y:S01]  /*0170*/  IMAD.MOV.U32 R6, RZ, RZ, 0x3b808081 ;  /* 0x3b808081ff067424 */ /* 0x000fe200078e00ff */
[----:B------:R-:W-:Y:S01]  /*0180*/  BSSY.RECONVERGENT B0, `(.L_x_92) ;  /* 0x0000010000007945 */ /* 0x000fe20003800200 */
[----:B------:R-:W-:-:S04]  /*0190*/  IMAD.MOV.U32 R3, RZ, RZ, 0x437f0000 ;  /* 0x437f0000ff037424 */ /* 0x000fc800078e00ff */
[----:B------:R-:W-:-:S04]  /*01a0*/  FFMA R3, R6, -R3, 1 ;  /* 0x3f80000006037423 */ /* 0x000fc80000000803 */
[----:B------:R-:W-:Y:S01]  /*01b0*/  FFMA R3, R3, R6, 0.0039215688593685626984 ;  /* 0x3b80808103037423 */ /* 0x000fe20000000006 */
[----:B--2---:R-:W-:-:S04]  /*01c0*/  I2FP.F32.U32 R2, R2 ;  /* 0x0000000200027245 */ /* 0x004fc80000201000 */
[----:B------:R-:W1:Y:S01]  /*01d0*/  FCHK P0, R2, 255 ;  /* 0x437f000002007902 */ /* 0x000e620000000000 */
[----:B------:R-:W-:Y:S01]  /*01e0*/  FFMA R6, R2, R3, RZ ;  /* 0x0000000302067223 */ /* 0x000fe200000000ff */
[----:B---3--:R-:W-:-:S03]  /*01f0*/  I2FP.F32.U32 R0, R0 ;  /* 0x0000000000007245 */ /* 0x008fc60000201000 */
[----:B------:R-:W-:Y:S02]  /*0200*/  FFMA R8, R6, -255, R2 ;  /* 0xc37f000006087823 */ /* 0x000fe40000000002 */
[----:B------:R-:W-:Y:S02]  /*0210*/  FADD R0, R0, R0 ;  /* 0x0000000000007221 */ /* 0x000fe40000000000 */
[----:B------:R-:W-:Y:S01]  /*0220*/  FFMA R6, R3, R8, R6 ;  /* 0x0000000803067223 */ /* 0x000fe20000000006 */
[----:B01----:R-:W-:Y:S06]  /*0230*/  @!P0 BRA `(.L_x_93) ;  /* 0x0000000000108947 */ /* 0x003fec0003800000 */
[----:B------:R-:W-:Y:S01]  /*0240*/  HFMA2 R3, -RZ, RZ, 3.748046875, 0 ;  /* 0x437f0000ff037431 */ /* 0x000fe200000001ff */
[----:B------:R-:W-:-:S07]  /*0250*/  MOV R8, 0x270 ;  /* 0x0000027000087802 */ /* 0x000fce0000000f00 */
[----:B-----5:R-:W-:Y:S05]  /*0260*/  CALL.REL.NOINC `($__internal_5_$__cuda_sm3x_div_rn_noftz_f32_slowpath) ;  /* 0x0000000400e87944 */ /* 0x020fea0003c00000 */
[----:B------:R-:W-:-:S07]  /*0270*/  IMAD.MOV.U32 R6, RZ, RZ, R2 ;  /* 0x000000ffff067224 */ /* 0x000fce00078e0002 */
.L_x_93:
[----:B------:R-:W-:Y:S05]  /*0280*/  BSYNC.RECONVERGENT B0 ;  /* 0x0000000000007941 */ /* 0x000fea0003800200 */
.L_x_92:
[----:B------:R-:W-:Y:S01]  /*0290*/  MOV R2, 0x3b808081 ;  /* 0x3b80808100027802 */ /* 0x000fe20000000f00 */
[----:B------:R-:W-:Y:S01]  /*02a0*/  IMAD.MOV.U32 R3, RZ, RZ, 0x437f0000 ;  /* 0x437f0000ff037424 */ /* 0x000fe200078e00ff */
[----:B------:R-:W-:Y:S03]  /*02b0*/  BSSY.RECONVERGENT B0, `(.L_x_94) ;  /* 0x000000e000007945 */ /* 0x000fe60003800200 */
[----:B------:R-:W-:Y:S01]  /*02c0*/  FFMA R9, R2, -R3, 1 ;  /* 0x3f80000002097423 */ /* 0x000fe20000000803 */
[----:B-----5:R-:W-:-:S03]  /*02d0*/  I2FP.F32.U32 R3, R7 ;  /* 0x0000000700037245 */ /* 0x020fc60000201000 */
[----:B------:R-:W-:Y:S01]  /*02e0*/  FFMA R2, R9, R2, 0.0039215688593685626984 ;  /* 0x3b80808109027423 */ /* 0x000fe20000000002 */
[----:B------:R-:W0:Y:S03]  /*02f0*/  FCHK P0, R3, 255 ;  /* 0x437f000003007902 */ /* 0x000e260000000000 */
[----:B------:R-:W-:-:S04]  /*0300*/  FFMA R8, R2, R3, RZ ;  /* 0x0000000302087223 */ /* 0x000fc800000000ff */
[----:B------:R-:W-:-:S04]  /*0310*/  FFMA R7, R8, -255, R3 ;  /* 0xc37f000008077823 */ /* 0x000fc80000000003 */
[----:B------:R-:W-:Y:S01]  /*0320*/  FFMA R7, R2, R7, R8 ;  /* 0x0000000702077223 */ /* 0x000fe20000000008 */
[----:B0-----:R-:W-:Y:S06]  /*0330*/  @!P0 BRA `(.L_x_95) ;  /* 0x0000000000148947 */ /* 0x001fec0003800000 */
[----:B------:R-:W-:Y:S01]  /*0340*/  MOV R2, R3 ;  /* 0x0000000300027202 */ /* 0x000fe20000000f00 */
[----:B------:R-:W-:Y:S01]  /*0350*/  IMAD.MOV.U32 R3, RZ, RZ, 0x437f0000 ;  /* 0x437f0000ff037424 */ /* 0x000fe200078e00ff */
[----:B------:R-:W-:-:S07]  /*0360*/  MOV R8, 0x380 ;  /* 0x0000038000087802 */ /* 0x000fce0000000f00 */
[----:B------:R-:W-:Y:S05]  /*0370*/  CALL.REL.NOINC `($__internal_5_$__cuda_sm3x_div_rn_noftz_f32_slowpath) ;  /* 0x0000000400a47944 */ /* 0x000fea0003c00000 */
[----:B------:R-:W-:-:S07]  /*0380*/  MOV R7, R2 ;  /* 0x0000000200077202 */ /* 0x000fce0000000f00 */
.L_x_95:
[----:B------:R-:W-:Y:S05]  /*0390*/  BSYNC.RECONVERGENT B0 ;  /* 0x0000000000007941 */ /* 0x000fea0003800200 */
.L_x_94:
[----:B------:R-:W-:Y:S02]  /*03a0*/  HFMA2 R2, -RZ, RZ, 3.21875, 0 ;  /* 0x42700000ff027431 */ /* 0x000fe400000001ff */
[----:B------:R-:W-:Y:S01]  /*03b0*/  IMAD.MOV.U32 R3, RZ, RZ, 0x3c888889 ;  /* 0x3c888889ff037424 */ /* 0x000fe200078e00ff */
[----:B------:R-:W0:Y:S01]  /*03c0*/  FCHK P0, R0, 60 ;  /* 0x4270000000007902 */ /* 0x000e220000000000 */
[----:B------:R-:W-:Y:S02]  /*03d0*/  BSSY.RECONVERGENT B0, `(.L_x_96) ;  /* 0x000000b000007945 */ /* 0x000fe40003800200 */
[----:B------:R-:W-:-:S04]  /*03e0*/  FFMA R2, R3, -R2, 1 ;  /* 0x3f80000003027423 */ /* 0x000fc80000000802 */
[----:B------:R-:W-:-:S04]  /*03f0*/  FFMA R3, R2, R3, 0.016666667535901069641 ;  /* 0x3c88888902037423 */ /* 0x000fc80000000003 */
[----:B------:R-:W-:-:S04]  /*0400*/  FFMA R2, R0, R3, RZ ;  /* 0x0000000300027223 */ /* 0x000fc800000000ff */
[----:B------:R-:W-:-:S04]  /*0410*/  FFMA R8, R2, -60, R0 ;  /* 0xc270000002087823 */ /* 0x000fc80000000000 */
[----:B------:R-:W-:Y:S01]  /*0420*/  FFMA R2, R3, R8, R2 ;  /* 0x0000000803027223 */ /* 0x000fe20000000002 */
[----:B0-----:R-:W-:Y:S06]  /*0430*/  @!P0 BRA `(.L_x_97) ;  /* 0x0000000000108947 */ /* 0x001fec0003800000 */
[----:B------:R-:W-:Y:S01]  /*0440*/  IMAD.MOV.U32 R2, RZ, RZ, R0 ;  /* 0x000000ffff027224 */ /* 0x000fe200078e0000 */
[----:B------:R-:W-:Y:S02]  /*0450*/  MOV R3, 0x42700000 ;  /* 0x4270000000037802 */ /* 0x000fe40000000f00 */
[----:B------:R-:W-:-:S07]  /*0460*/  MOV R8, 0x480 ;  /* 0x0000048000087802 */ /* 0x000fce0000000f00 */
[----:B------:R-:W-:Y:S05]  /*0470*/  CALL.REL.NOINC `($__internal_5_$__cuda_sm3x_div_rn_noftz_f32_slowpath) ;  /* 0x0000000400647944 */ /* 0x000fea0003c00000 */
.L_x_97:
[----:B------:R-:W-:Y:S05]  /*0480*/  BSYNC.RECONVERGENT B0 ;  /* 0x0000000000007941 */ /* 0x000fea0003800200 */
.L_x_96:
[----:B------:R-:W0:Y:S01]  /*0490*/  F2I.FLOOR.NTZ R0, R2 ;  /* 0x0000000200007305 */ /* 0x000e220000207100 */
[----:B------:R-:W-:Y:S01]  /*04a0*/  BSSY.RECONVERGENT B0, `(.L_x_98) ;  /* 0x0000055000007945 */ /* 0x000fe20003800200 */
[----:B0-----:R-:W-:-:S05]  /*04b0*/  IMAD.HI R3, R0, 0x2aaaaaab, RZ ;  /* 0x2aaaaaab00037827 */ /* 0x001fca00078e02ff */
[----:B------:R-:W-:-:S05]  /*04c0*/  LEA.HI R3, R3, R3, RZ, 0x1 ;  /* 0x0000000303037211 */ /* 0x000fca00078f08ff */
[----:B------:R-:W-:Y:S02]  /*04d0*/  IMAD R11, R3, -0x6, R0 ;  /* 0xfffffffa030b7824 */ /* 0x000fe400078e0200 */
[----:B------:R-:W-:-:S03]  /*04e0*/  FADD R0, -R6, 1 ;  /* 0x3f80000006007421 */ /* 0x000fc60000000100 */
[----:B------:R-:W-:Y:S01]  /*04f0*/  I2FP.F32.S32 R3, R11 ;  /* 0x0000000b00037245 */ /* 0x000fe20000201400 */
[----:B------:R-:W-:Y:S01]  /*0500*/  FMUL R0, R0, R7 ;  /* 0x0000000700007220 */ /* 0x000fe20000400000 */
[----:B------:R-:W-:-:S03]  /*0510*/  ISETP.GT.AND P0, PT, R11, 0x2, PT ;  /* 0x000000020b00780c */ /* 0x000fc60003f04270 */
[----:B------:R-:W-:-:S04]  /*0520*/  FADD R3, -R3, R2 ;  /* 0x0000000203037221 */ /* 0x000fc80000000100 */
[C---:B------:R-:W-:Y:S01]  /*0530*/  FADD R9, -R3.reuse, 1 ;  /* 0x3f80000003097421 */ /* 0x040fe20000000100 */
[----:B------:R-:W-:-:S03]  /*0540*/  FFMA R8, R3, -R6, 1 ;  /* 0x3f80000003087423 */ /* 0x000fc60000000806 */
[----:B------:R-:W-:Y:S01]  /*0550*/  FFMA R6, R9, -R6, 1 ;  /* 0x3f80000009067423 */ /* 0x000fe20000000806 */
[----:B------:R-:W-:-:S03]  /*0560*/  FMUL R8, R8, R7 ;  /* 0x0000000708087220 */ /* 0x000fc60000400000 */
[----:B------:R-:W-:Y:S01]  /*0570*/  FMUL R6, R6, R7 ;  /* 0x0000000706067220 */ /* 0x000fe20000400000 */
[----:B------:R-:W-:Y:S06]  /*0580*/  @P0 BRA `(.L_x_99) ;  /* 0x00000000008c0947 */ /* 0x000fec0003800000 */
[----:B------:R-:W-:-:S05]  /*0590*/  VIMNMX.U32 R2, PT, PT, R11, 0x3, PT ;  /* 0x000000030b027848 */ /* 0x000fca0003fe0000 */
[----:B------:R-:W-:-:S04]  /*05a0*/  IMAD.SHL.U32 R9, R2, 0x4, RZ ;  /* 0x0000000402097824 */ /* 0x000fc800078e00ff */
[----:B------:R-:W0:Y:S02]  /*05b0*/  LDC R2, c[0x2][R9] ;  /* 0x0080000009027b82 */ /* 0x000e240000000800 */
[----:B0-----:R-:W-:-:S04]  /*05c0*/  SHF.R.S32.HI R3, RZ, 0x1f, R2 ;  /* 0x0000001fff037819 */ /* 0x001fc80000011402 */
.L_x_186:
[----:B------:R-:W-:Y:S05]  /*05d0*/  BRX R2 -0x5e0                                                           (*"BRANCH_TARGETS .L_x_187,.L_x_188,.L_x_189,.L_x_190"*) ;  /* 0xfffffff802887949 */ /* 0x000fea000383ffff */
.L_x_189:
[----:B------:R-:W-:Y:S01]  /*05e0*/  FMUL R7, R7, 255 ;  /* 0x437f000007077820 */ /* 0x000fe20000400000 */
[----:B------:R-:W-:Y:S01]  /*05f0*/  FMUL R0, R0, 255 ;  /* 0x437f000000007820 */ /* 0x000fe20000400000 */
[----:B------:R-:W-:-:S03]  /*0600*/  FMUL R2, R6, 255 ;  /* 0x437f000006027820 */ /* 0x000fc60000400000 */
[----:B------:R-:W0:Y:S08]  /*0610*/  F2I.U32.TRUNC.NTZ R3, R0 ;  /* 0x0000000000037305 */ /* 0x000e30000020f000 */
[----:B------:R-:W1:Y:S01]  /*0620*/  F2I.U32.TRUNC.NTZ R7, R7 ;  /* 0x0000000700077305 */ /* 0x000e62000020f000 */
[----:B0-----:R-:W-:Y:S07]  /*0630*/  STG.E.U8 desc[UR4][R4.64+0x2], R3 ;  /* 0x0000020304007986 */ /* 0x001fee000c101104 */
[----:B------:R-:W0:Y:S01]  /*0640*/  F2I.U32.TRUNC.NTZ R9, R2 ;  /* 0x0000000200097305 */ /* 0x000e22000020f000 */
[----:B-1----:R-:W-:Y:S04]  /*0650*/  STG.E.U8 desc[UR4][R4.64+0x1], R7 ;  /* 0x0000010704007986 */ /* 0x002fe8000c101104 */
[----:B0-----:R-:W-:Y:S01]  /*0660*/  STG.E.U8 desc[UR4][R4.64], R9 ;  /* 0x0000000904007986 */ /* 0x001fe2000c101104 */
[----:B------:R-:W-:Y:S05]  /*0670*/  EXIT ;  /* 0x000000000000794d */ /* 0x000fea0003800000 */
.L_x_187:
        /* <DEDUP_REMOVED lines=10> */
.L_x_188:
        /* <DEDUP_REMOVED lines=10> */
.L_x_99:
[----:B------:R-:W-:-:S04]  /*07c0*/  MOV R2, 0xfffffffd ;  /* 0xfffffffd00027802 */ /* 0x000fc80000000f00 */
[----:B------:R-:W-:-:S05]  /*07d0*/  VIADDMNMX.U32 R2, R11, R2, 0x3, PT ;  /* 0x000000030b027446 */ /* 0x000fca0003800002 */
[----:B------:R-:W-:-:S04]  /*07e0*/  IMAD.SHL.U32 R9, R2, 0x4, RZ ;  /* 0x0000000402097824 */ /* 0x000fc800078e00ff */
[----:B------:R-:W0:Y:S02]  /*07f0*/  LDC R2, c[0x2][R9+0x10] ;  /* 0x0080040009027b82 */ /* 0x000e240000000800 */
[----:B0-----:R-:W-:-:S04]  /*0800*/  SHF.R.S32.HI R3, RZ, 0x1f, R2 ;  /* 0x0000001fff037819 */ /* 0x001fc80000011402 */
.L_x_191:
[----:B------:R-:W-:Y:S05]  /*0810*/  BRX R2 -0x820                                                           (*"BRANCH_TARGETS .L_x_192,.L_x_193,.L_x_194,.L_x_190"*) ;  /* 0xfffffff402f87949 */ /* 0x000fea000383ffff */
.L_x_194:
        /* <DEDUP_REMOVED lines=10> */
.L_x_192:
        /* <DEDUP_REMOVED lines=10> */
.L_x_193:
[----:B------:R-:W-:Y:S01]  /*0960*/  FMUL R7, R7, 255 ;  /* 0x437f000007077820 */ /* 0x000fe20000400000 */
[----:B------:R-:W-:Y:S01]  /*0970*/  FMUL R6, R6, 255 ;  /* 0x437f000006067820 */ /* 0x000fe20000400000 */
[----:B------:R-:W-:-:S03]  /*0980*/  FMUL R0, R0, 255 ;  /* 0x437f000000007820 */ /* 0x000fc60000400000 */
[----:B------:R-:W0:Y:S08]  /*0990*/  F2I.U32.TRUNC.NTZ R3, R6 ;  /* 0x0000000600037305 */ /* 0x000e30000020f000 */
[----:B------:R-:W1:Y:S01]  /*09a0*/  F2I.U32.TRUNC.NTZ R9, R0 ;  /* 0x0000000000097305 */ /* 0x000e62000020f000 */
[----:B0-----:R0:W-:Y:S07]  /*09b0*/  STG.E.U8 desc[UR4][R4.64+0x2], R3 ;  /* 0x0000020304007986 */ /* 0x0011ee000c101104 */
[----:B------:R-:W2:Y:S01]  /*09c0*/  F2I.U32.TRUNC.NTZ R7, R7 ;  /* 0x0000000700077305 */ /* 0x000ea2000020f000 */
[----:B-1----:R0:W-:Y:S04]  /*09d0*/  STG.E.U8 desc[UR4][R4.64+0x1], R9 ;  /* 0x0000010904007986 */ /* 0x0021e8000c101104 */
[----:B--2---:R0:W-:Y:S02]  /*09e0*/  STG.E.U8 desc[UR4][R4.64], R7 ;  /* 0x0000000704007986 */ /* 0x0041e4000c101104 */
.L_x_190:
[----:B------:R-:W-:Y:S05]  /*09f0*/  BSYNC.RECONVERGENT B0 ;  /* 0x0000000000007941 */ /* 0x000fea0003800200 */
.L_x_98:
[----:B------:R-:W-:Y:S05]  /*0a00*/  EXIT ;  /* 0x000000000000794d */ /* 0x000fea0003800000 */
        .weak           $__internal_5_$__cuda_sm3x_div_rn_noftz_f32_slowpath
        .type           $__internal_5_$__cuda_sm3x_div_rn_noftz_f32_slowpath,@function
        .size           $__internal_5_$__cuda_sm3x_div_rn_noftz_f32_slowpath,(.L_x_201 - $__internal_5_$__cuda_sm3x_div_rn_noftz_f32_slowpath)
$__internal_5_$__cuda_sm3x_div_rn_noftz_f32_slowpath:
[----:B------:R-:W-:Y:S01]  /*0a10*/  SHF.R.U32.HI R10, RZ, 0x17, R3 ;  /* 0x00000017ff0a7819 */ /* 0x000fe20000011603 */
[----:B------:R-:W-:Y:S01]  /*0a20*/  BSSY.RECONVERGENT B1, `(.L_x_100) ;  /* 0x0000062000017945 */ /* 0x000fe20003800200 */
[----:B------:R-:W-:Y:S02]  /*0a30*/  SHF.R.U32.HI R9, RZ, 0x17, R2 ;  /* 0x00000017ff097819 */ /* 0x000fe40000011602 */
[----:B------:R-:W-:Y:S02]  /*0a40*/  LOP3.LUT R10, R10, 0xff, RZ, 0xc0, !PT ;  /* 0x000000ff0a0a7812 */ /* 0x000fe400078ec0ff */
[----:B------:R-:W-:Y:S02]  /*0a50*/  LOP3.LUT R14, R9, 0xff, RZ, 0xc0, !PT ;  /* 0x000000ff090e7812 */ /* 0x000fe400078ec0ff */
[----:B------:R-:W-:-:S03]  /*0a60*/  IADD3 R12, PT, PT, R10, -0x1, RZ ;  /* 0xffffffff0a0c7810 */ /* 0x000fc60007ffe0ff */
[----:B------:R-:W-:Y:S01]  /*0a70*/  VIADD R11, R14, 0xffffffff ;  /* 0xffffffff0e0b7836 */ /* 0x000fe20000000000 */
[----:B------:R-:W-:-:S04]  /*0a80*/  ISETP.GT.U32.AND P0, PT, R12, 0xfd, PT ;  /* 0x000000fd0c00780c */ /* 0x000fc80003f04070 */
[----:B------:R-:W-:-:S13]  /*0a90*/  ISETP.GT.U32.OR P0, PT, R11, 0xfd, P0 ;  /* 0x000000fd0b00780c */ /* 0x000fda0000704470 */
[----:B------:R-:W-:Y:S01]  /*0aa0*/  @!P0 MOV R9, RZ ;  /* 0x000000ff00098202 */ /* 0x000fe20000000f00 */
        /* <DEDUP_REMOVED lines=19> */
[----:B------:R-:W-:Y:S01]  /*0be0*/  @P0 IMAD.MOV.U32 R9, RZ, RZ, RZ ;  /* 0x000000ffff090224 */ /* 0x000fe200078e00ff */
[----:B------:R-:W-:Y:S01]  /*0bf0*/  @!P0 MOV R9, 0xffffffc0 ;  /* 0xffffffc000098802 */ /* 0x000fe20000000f00 */
[----:B------:R-:W-:Y:S01]  /*0c00*/  @!P0 FFMA R2, R2, 1.84467440737095516160e+19, RZ ;  /* 0x5f80000002028823 */ /* 0x000fe200000000ff */
[----:B------:R-:W-:-:S03]  /*0c10*/  @!P1 FFMA R3, R3, 1.84467440737095516160e+19, RZ ;  /* 0x5f80000003039823 */ /* 0x000fc600000000ff */
[----:B------:R-:W-:-:S07]  /*0c20*/  @!P1 VIADD R9, R9, 0x40 ;  /* 0x0000004009099836 */ /* 0x000fce0000000000 */
.L_x_101:
[----:B------:R-:W-:Y:S01]  /*0c30*/  LEA R12, R10, 0xc0800000, 0x17 ;  /* 0xc08000000a0c7811 */ /* 0x000fe200078eb8ff */
[----:B------:R-:W-:Y:S03]  /*0c40*/  BSSY.RECONVERGENT B2, `(.L_x_106) ;  /* 0x0000036000027945 */ /* 0x000fe60003800200 */
[----:B------:R-:W-:Y:S01]  /*0c50*/  IADD3 R12, PT, PT, -R12, R3, RZ ;  /* 0x000000030c0c7210 */ /* 0x000fe20007ffe1ff */
[----:B------:R-:W-:-:S03]  /*0c60*/  VIADD R3, R14, 0xffffff81 ;  /* 0xffffff810e037836 */ /* 0x000fc60000000000 */
[----:B------:R-:W0:Y:S01]  /*0c70*/  MUFU.RCP R11, R12 ;  /* 0x0000000c000b7308 */ /* 0x000e220000001000 */
[----:B------:R-:W-:Y:S01]  /*0c80*/  FADD.FTZ R13, -R12, -RZ ;  /* 0x800000ff0c0d7221 */ /* 0x000fe20000010100 */
[C---:B------:R-:W-:Y:S01]  /*0c90*/  IMAD R2, R3.reuse, -0x800000, R2 ;  /* 0xff80000003027824 */ /* 0x040fe200078e0202 */
[----:B------:R-:W-:-:S04]  /*0ca0*/  IADD3 R10, PT, PT, R3, 0x7f, -R10 ;  /* 0x0000007f030a7810 */ /* 0x000fc80007ffe80a */
[----:B------:R-:W-:Y:S01]  /*0cb0*/  IADD3 R10, PT, PT, R10, R9, RZ ;  /* 0x000000090a0a7210 */ /* 0x000fe20007ffe0ff */
        /* <DEDUP_REMOVED lines=9> */
[----:B------:R-:W-:-:S05]  /*0d50*/  IMAD.IADD R13, R3, 0x1, R10 ;  /* 0x00000001030d7824 */ /* 0x000fca00078e020a */
[----:B------:R-:W-:-:S04]  /*0d60*/  IADD3 R3, PT, PT, R13, -0x1, RZ ;  /* 0xffffffff0d037810 */ /* 0x000fc80007ffe0ff */
        /* <DEDUP_REMOVED lines=15> */
[----:B------:R-:W-:Y:S02]  /*0e60*/  ISETP.NE.AND P1, PT, R13, RZ, PT ;  /* 0x000000ff0d00720c */ /* 0x000fe40003f25270 */
[----:B------:R-:W-:-:S02]  /*0e70*/  LOP3.LUT R9, R9, 0x800000, RZ, 0xfc, !PT ;  /* 0x0080000009097812 */ /* 0x000fc400078efcff */
[----:B------:R-:W-:Y:S02]  /*0e80*/  IADD3 R11, PT, PT, -R13, RZ, RZ ;  /* 0x000000ff0d0b7210 */ /* 0x000fe40007ffe1ff */
[----:B------:R-:W-:Y:S02]  /*0e90*/  SHF.L.U32 R12, R9, R12, RZ ;  /* 0x0000000c090c7219 */ /* 0x000fe400000006ff */
[----:B------:R-:W-:Y:S02]  /*0ea0*/  FSETP.NEU.FTZ.AND P0, PT, R3, R10, PT ;  /* 0x0000000a0300720b */ /* 0x000fe40003f1d000 */
[----:B------:R-:W-:Y:S02]  /*0eb0*/  SEL R10, R11, RZ, P2 ;  /* 0x000000ff0b0a7207 */ /* 0x000fe40001000000 */
[----:B------:R-:W-:Y:S02]  /*0ec0*/  ISETP.NE.AND P1, PT, R12, RZ, P1 ;  /* 0x000000ff0c00720c */ /* 0x000fe40000f25270 */
[----:B------:R-:W-:-:S02]  /*0ed0*/  SHF.R.U32.HI R10, RZ, R10, R9 ;  /* 0x0000000aff0a7219 */ /* 0x000fc40000011609 */
[----:B------:R-:W-:Y:S02]  /*0ee0*/  PLOP3.LUT P0, PT, P0, P1, PT, 0xf8, 0x8f ;  /* 0x00000000008f781c */ /* 0x000fe40000703f70 */
[----:B------:R-:W-:Y:S02]  /*0ef0*/  SHF.R.U32.HI R12, RZ, 0x1, R10 ;  /* 0x00000001ff0c7819 */ /* 0x000fe4000001160a */
[----:B------:R-:W-:-:S04]  /*0f00*/  SEL R3, RZ, 0x1, !P0 ;  /* 0x00000001ff037807 */ /* 0x000fc80004000000 */
[----:B------:R-:W-:-:S04]  /*0f10*/  LOP3.LUT R3, R3, 0x1, R12, 0xf8, !PT ;  /* 0x0000000103037812 */ /* 0x000fc800078ef80c */
[----:B------:R-:W-:-:S05]  /*0f20*/  LOP3.LUT R3, R3, R10, RZ, 0xc0, !PT ;  /* 0x0000000a03037212 */ /* 0x000fca00078ec0ff */
[----:B------:R-:W-:-:S05]  /*0f30*/  IMAD.IADD R3, R12, 0x1, R3 ;  /* 0x000000010c037824 */ /* 0x000fca00078e0203 */
[----:B------:R-:W-:Y:S01]  /*0f40*/  LOP3.LUT R2, R3, R2, RZ, 0xfc, !PT ;  /* 0x0000000203027212 */ /* 0x000fe200078efcff */
[----:B------:R-:W-:Y:S06]  /*0f50*/  BRA `(.L_x_109) ;  /* 0x0000000000107947 */ /* 0x000fec0003800000 */
.L_x_108:
[----:B------:R-:W-:-:S04]  /*0f60*/  LOP3.LUT R2, R2, 0x80000000, RZ, 0xc0, !PT ;  /* 0x8000000002027812 */ /* 0x000fc800078ec0ff */
[----:B------:R-:W-:Y:S01]  /*0f70*/  LOP3.LUT R2, R2, 0x7f800000, RZ, 0xfc, !PT ;  /* 0x7f80000002027812 */ /* 0x000fe200078efcff */
[----:B------:R-:W-:Y:S06]  /*0f80*/  BRA `(.L_x_109) ;  /* 0x0000000000047947 */ /* 0x000fec0003800000 */
.L_x_107:
[----:B------:R-:W-:-:S07]  /*0f90*/  LEA R2, R10, R2, 0x17 ;  /* 0x000000020a027211 */ /* 0x000fce00078eb8ff */
.L_x_109:
[----:B------:R-:W-:Y:S05]  /*0fa0*/  BSYNC.RECONVERGENT B2 ;  /* 0x0000000000027941 */ /* 0x000fea0003800200 */
.L_x_106:
[----:B------:R-:W-:Y:S05]  /*0fb0*/  BRA `(.L_x_110) ;  /* 0x0000000000207947 */ /* 0x000fea0003800000 */
.L_x_105:
[----:B------:R-:W-:-:S04]  /*0fc0*/  LOP3.LUT R2, R3, 0x80000000, R2, 0x48, !PT ;  /* 0x8000000003027812 */ /* 0x000fc800078e4802 */
[----:B------:R-:W-:Y:S01]  /*0fd0*/  LOP3.LUT R2, R2, 0x7f800000, RZ, 0xfc, !PT ;  /* 0x7f80000002027812 */ /* 0x000fe200078efcff */
[----:B------:R-:W-:Y:S06]  /*0fe0*/  BRA `(.L_x_110) ;  /* 0x0000000000147947 */ /* 0x000fec0003800000 */
.L_x_104:
[----:B------:R-:W-:Y:S01]  /*0ff0*/  LOP3.LUT R2, R3, 0x80000000, R2, 0x48, !PT ;  /* 0x8000000003027812 */ /* 0x000fe200078e4802 */
[----:B------:R-:W-:Y:S06]  /*1000*/  BRA `(.L_x_110) ;  /* 0x00000000000c7947 */ /* 0x000fec0003800000 */
.L_x_103:
[----:B------:R-:W0:Y:S01]  /*1010*/  MUFU.RSQ R2, -QNAN ;  /* 0xffc0000000027908 */ /* 0x000e220000001400 */
[----:B------:R-:W-:Y:S05]  /*1020*/  BRA `(.L_x_110) ;  /* 0x0000000000047947 */ /* 0x000fea0003800000 */
.L_x_102:
[----:B------:R-:W-:-:S07]  /*1030*/  FADD.FTZ R2, R2, R3 ;  /* 0x0000000302027221 */ /* 0x000fce0000010000 */
.L_x_110:
[----:B------:R-:W-:Y:S05]  /*1040*/  BSYNC.RECONVERGENT B1 ;  /* 0x0000000000017941 */ /* 0x000fea0003800200 */
.L_x_100:
[----:B------:R-:W-:-:S04]  /*1050*/  IMAD.MOV.U32 R9, RZ, RZ, 0x0 ;  /* 0x00000000ff097424 */ /* 0x000fc800078e00ff */
[----:B0-----:R-:W-:Y:S05]  /*1060*/  RET.REL.NODEC R8 `(_Z13HSV2BGRKernelPhiii) ;  /* 0xffffffec08e47950 */ /* 0x001fea0003c3ffff */
.L_x_111:
        /* <DEDUP_REMOVED lines=9> */
.L_x_201:


//--------------------- .text._Z13BGR2HSVKernelPhiii --------------------------
	.section	.text._Z13BGR2HSVKernelPhiii,"ax",@progbits
	.align	128
        .global         _Z13BGR2HSVKernelPhiii
        .type           _Z13BGR2HSVKernelPhiii,@function
        .size           _Z13BGR2HSVKernelPhiii,(.L_x_202 - _Z13BGR2HSVKernelPhiii)
        .other          _Z13BGR2HSVKernelPhiii,@"STO_CUDA_ENTRY STV_DEFAULT"
_Z13BGR2HSVKernelPhiii:
.text._Z13BGR2HSVKernelPhiii:
        /* <DEDUP_REMOVED lines=21> */
[----:B------:R0:W5:Y:S04]  /*0150*/  LDG.E.U8 R7, desc[UR4][R4.64+0x1] ;  /* 0x0000010404077981 */ /* 0x000168000c1e1100 */
        /* <DEDUP_REMOVED lines=8> */
[----:B------:R-:W-:-:S04]  /*01e0*/  FFMA R6, R0, R3, RZ ;  /* 0x0000000300067223 */ /* 0x000fc800000000ff */
[----:B------:R-:W-:-:S04]  /*01f0*/  FFMA R2, R6, -255, R0 ;  /* 0xc37f000006027823 */ /* 0x000fc80000000000 */
[----:B------:R-:W-:Y:S01]  /*0200*/  FFMA R6, R3, R2, R6 ;  /* 0x0000000203067223 */ /* 0x000fe20000000006 */
[----:B01----:R-:W-:Y:S06]  /*0210*/  @!P0 BRA `(.L_x_113) ;  /* 0x0000000000148947 */ /* 0x003fec0003800000 */
[----:B------:R-:W-:Y:S01]  /*0220*/  MOV R2, R0 ;  /* 0x0000000000027202 */ /* 0x000fe20000000f00 */
[----:B------:R-:W-:Y:S01]  /*0230*/  IMAD.MOV.U32 R3, RZ, RZ, 0x437f0000 ;  /* 0x437f0000ff037424 */ /* 0x000fe200078e00ff */
[----:B------:R-:W-:-:S07]  /*0240*/  MOV R12, 0x260 ;  /* 0x00000260000c7802 */ /* 0x000fce0000000f00 */
[----:B-----5:R-:W-:Y:S05]  /*0250*/  CALL.REL.NOINC `($__internal_6_$__cuda_sm3x_div_rn_noftz_f32_slowpath) ;  /* 0x0000000800007944 */ /* 0x020fea0003c00000 */
[----:B------:R-:W-:-:S07]  /*0260*/  MOV R6, R2 ;  /* 0x0000000200067202 */ /* 0x000fce0000000f00 */
.L_x_113:
[----:B------:R-:W-:Y:S05]  /*0270*/  BSYNC.RECONVERGENT B0 ;  /* 0x0000000000007941 */ /* 0x000fea0003800200 */
.L_x_112:
[----:B------:R-:W-:Y:S01]  /*0280*/  HFMA2 R3, -RZ, RZ, 3.748046875, 0 ;  /* 0x437f0000ff037431 */ /* 0x000fe200000001ff */
[----:B-----5:R-:W-:Y:S01]  /*0290*/  I2FP.F32.U32 R2, R7 ;  /* 0x0000000700027245 */ /* 0x020fe20000201000 */
[----:B------:R-:W-:Y:S01]  /*02a0*/  IMAD.MOV.U32 R0, RZ, RZ, 0x3b808081 ;  /* 0x3b808081ff007424 */ /* 0x000fe200078e00ff */
[----:B------:R-:W-:Y:S02]  /*02b0*/  BSSY.RECONVERGENT B0, `(.L_x_114) ;  /* 0x000000c000007945 */ /* 0x000fe40003800200 */
[----:B------:R-:W0:Y:S01]  /*02c0*/  FCHK P0, R2, 255 ;  /* 0x437f000002007902 */ /* 0x000e220000000000 */
[----:B------:R-:W-:-:S04]  /*02d0*/  FFMA R3, R0, -R3, 1 ;  /* 0x3f80000000037423 */ /* 0x000fc80000000803 */
[----:B------:R-:W-:-:S04]  /*02e0*/  FFMA R0, R3, R0, 0.0039215688593685626984 ;  /* 0x3b80808103007423 */ /* 0x000fc80000000000 */
[----:B------:R-:W-:-:S04]  /*02f0*/  FFMA R7, R0, R2, RZ ;  /* 0x0000000200077223 */ /* 0x000fc800000000ff */
[----:B------:R-:W-:-:S04]  /*0300*/  FFMA R10, R7, -255, R2 ;  /* 0xc37f0000070a7823 */ /* 0x000fc80000000002 */
[----:B------:R-:W-:Y:S01]  /*0310*/  FFMA R7, R0, R10, R7 ;  /* 0x0000000a00077223 */ /* 0x000fe20000000007 */
[----:B0-----:R-:W-:Y:S06]  /*0320*/  @!P0 BRA `(.L_x_115) ;  /* 0x0000000000108947 */ /* 0x001fec0003800000 */
[----:B------:R-:W-:Y:S01]  /*0330*/  IMAD.MOV.U32 R3, RZ, RZ, 0x437f0000 ;  /* 0x437f0000ff037424 */ /* 0x000fe200078e00ff */
[----:B------:R-:W-:-:S07]  /*0340*/  MOV R12, 0x360 ;  /* 0x00000360000c7802 */ /* 0x000fce0000000f00 */
[----:B------:R-:W-:Y:S05]  /*0350*/  CALL.REL.NOINC `($__internal_6_$__cuda_sm3x_div_rn_noftz_f32_slowpath) ;  /* 0x0000000400c07944 */ /* 0x000fea0003c00000 */
[----:B------:R-:W-:-:S07]  /*0360*/  MOV R7, R2 ;  /* 0x0000000200077202 */ /* 0x000fce0000000f00 */
.L_x_115:
[----:B------:R-:W-:Y:S05]  /*0370*/  BSYNC.RECONVERGENT B0 ;  /* 0x0000000000007941 */ /* 0x000fea0003800200 */
.L_x_114:
[----:B------:R-:W-:Y:S01]  /*0380*/  HFMA2 R3, -RZ, RZ, 3.748046875, 0 ;  /* 0x437f0000ff037431 */ /* 0x000fe200000001ff */
[----:B------:R-:W-:Y:S01]  /*0390*/  I2FP.F32.U32 R2, R8 ;  /* 0x0000000800027245 */ /* 0x000fe20000201000 */
        /* <DEDUP_REMOVED lines=13> */
.L_x_117:
[----:B------:R-:W-:Y:S05]  /*0470*/  BSYNC.RECONVERGENT B0 ;  /* 0x0000000000007941 */ /* 0x000fea0003800200 */
.L_x_116:
[CCC-:B------:R-:W-:Y:S01]  /*0480*/  FMNMX3 R9, R6.reuse, R7.reuse, R10.reuse, !PT ;  /* 0x0000000706097276 */ /* 0x1c0fe2000780000a */
[----:B------:R-:W-:Y:S01]  /*0490*/  BSSY.RECONVERGENT B0, `(.L_x_118) ;  /* 0x0000011000007945 */ /* 0x000fe20003800200 */
[----:B------:R-:W-:Y:S02]  /*04a0*/  FMNMX3 R0, R6, R7, R10, PT ;  /* 0x0000000706007276 */ /* 0x000fe4000380000a */
[----:B------:R-:W0:Y:S01]  /*04b0*/  MUFU.RCP R2, R9 ;  /* 0x0000000900027308 */ /* 0x000e220000001000 */
[C---:B------:R-:W-:Y:S02]  /*04c0*/  FSETP.GT.AND P2, PT, R9.reuse, RZ, PT ;  /* 0x000000ff0900720b */ /* 0x040fe40003f44000 */
[----:B------:R-:W-:-:S05]  /*04d0*/  FADD R0, R9, -R0 ;  /* 0x8000000009007221 */ /* 0x000fca0000000000 */
[----:B------:R-:W1:Y:S01]  /*04e0*/  FCHK P0, R0, R9 ;  /* 0x0000000900007302 */ /* 0x000e620000000000 */
[----:B0-----:R-:W-:-:S04]  /*04f0*/  FFMA R3, -R9, R2, 1 ;  /* 0x3f80000009037423 */ /* 0x001fc80000000102 */
[----:B------:R-:W-:-:S04]  /*0500*/  FFMA R3, R2, R3, R2 ;  /* 0x0000000302037223 */ /* 0x000fc80000000002 */
[----:B------:R-:W-:-:S04]  /*0510*/  FFMA R2, R0, R3, RZ ;  /* 0x0000000300027223 */ /* 0x000fc800000000ff */
[----:B------:R-:W-:-:S04]  /*0520*/  FFMA R8, -R9, R2, R0 ;  /* 0x0000000209087223 */ /* 0x000fc80000000100 */
[----:B------:R-:W-:Y:S01]  /*0530*/  FFMA R8, R3, R8, R2 ;  /* 0x0000000803087223 */ /* 0x000fe20000000002 */
[----:B-1----:R-:W-:Y:S06]  /*0540*/  @!P0 BRA `(.L_x_119) ;  /* 0x0000000000148947 */ /* 0x002fec0003800000 */
[----:B------:R-:W-:Y:S01]  /*0550*/  IMAD.MOV.U32 R2, RZ, RZ, R0 ;  /* 0x000000ffff027224 */ /* 0x000fe200078e0000 */
[----:B------:R-:W-:Y:S02]  /*0560*/  MOV R3, R9 ;  /* 0x0000000900037202 */ /* 0x000fe40000000f00 */
[----:B------:R-:W-:-:S07]  /*0570*/  MOV R12, 0x590 ;  /* 0x00000590000c7802 */ /* 0x000fce0000000f00 */
[----:B------:R-:W-:Y:S05]  /*0580*/  CALL.REL.NOINC `($__internal_6_$__cuda_sm3x_div_rn_noftz_f32_slowpath) ;  /* 0x0000000400347944 */ /* 0x000fea0003c00000 */
[----:B------:R-:W-:-:S07]  /*0590*/  IMAD.MOV.U32 R8, RZ, RZ, R2 ;  /* 0x000000ffff087224 */ /* 0x000fce00078e0002 */
.L_x_119:
[----:B------:R-:W-:Y:S05]  /*05a0*/  BSYNC.RECONVERGENT B0 ;  /* 0x0000000000007941 */ /* 0x000fea0003800200 */
.L_x_118:
[----:B------:R-:W-:Y:S01]  /*05b0*/  FSEL R8, R8, RZ, P2 ;  /* 0x000000ff08087208 */ /* 0x000fe20001000000 */
[----:B------:R-:W-:Y:S01]  /*05c0*/  BSSY.RECONVERGENT B0, `(.L_x_120) ;  /* 0x000003d000007945 */ /* 0x000fe20003800200 */
[----:B------:R-:W-:Y:S02]  /*05d0*/  HFMA2 R2, -RZ, RZ, 0, 0 ;  /* 0x00000000ff027431 */ /* 0x000fe400000001ff */
[----:B------:R-:W-:-:S13]  /*05e0*/  FSETP.NEU.AND P0, PT, R8, RZ, PT ;  /* 0x000000ff0800720b */ /* 0x000fda0003f0d000 */
[----:B------:R-:W-:Y:S05]  /*05f0*/  @!P0 BRA `(.L_x_121) ;  /* 0x0000000000e48947 */ /* 0x000fea0003800000 */
[----:B------:R-:W-:-:S13]  /*0600*/  FSETP.NEU.AND P0, PT, R9, R10, PT ;  /* 0x0000000a0900720b */ /* 0x000fda0003f0d000 */
[----:B------:R-:W-:Y:S05]  /*0610*/  @P0 BRA `(.L_x_122) ;  /* 0x0000000000480947 */ /* 0x000fea0003800000 */
[----:B------:R-:W0:Y:S01]  /*0620*/  MUFU.RCP R3, R0 ;  /* 0x0000000000037308 */ /* 0x000e220000001000 */
[----:B------:R-:W-:Y:S01]  /*0630*/  FADD R2, R7, -R6 ;  /* 0x8000000607027221 */ /* 0x000fe20000000000 */
[----:B------:R-:W-:Y:S03]  /*0640*/  BSSY.RECONVERGENT B1, `(.L_x_123) ;  /* 0x000000d000017945 */ /* 0x000fe60003800200 */
[----:B------:R-:W-:-:S04]  /*0650*/  FMUL R2, R2, 60 ;  /* 0x4270000002027820 */ /* 0x000fc80000400000 */
        /* <DEDUP_REMOVED lines=8> */
[----:B------:R-:W-:-:S07]  /*06e0*/  MOV R12, 0x700 ;  /* 0x00000700000c7802 */ /* 0x000fce0000000f00 */
[----:B------:R-:W-:Y:S05]  /*06f0*/  CALL.REL.NOINC `($__internal_6_$__cuda_sm3x_div_rn_noftz_f32_slowpath) ;  /* 0x0000000000d87944 */ /* 0x000fea0003c00000 */
[----:B------:R-:W-:-:S07]  /*0700*/  MOV R3, R2 ;  /* 0x0000000200037202 */ /* 0x000fce0000000f00 */
.L_x_124:
[----:B------:R-:W-:Y:S05]  /*0710*/  BSYNC.RECONVERGENT B1 ;  /* 0x0000000000017941 */ /* 0x000fea0003800200 */
.L_x_123:
[----:B------:R-:W-:Y:S01]  /*0720*/  IMAD.MOV.U32 R2, RZ, RZ, R3 ;  /* 0x000000ffff027224 */ /* 0x000fe200078e0003 */
[----:B------:R-:W-:Y:S06]  /*0730*/  BRA `(.L_x_121) ;  /* 0x0000000000947947 */ /* 0x000fec0003800000 */
.L_x_122:
[----:B------:R-:W-:-:S13]  /*0740*/  FSETP.NEU.AND P0, PT, R9, R7, PT ;  /* 0x000000070900720b */ /* 0x000fda0003f0d000 */
[----:B------:R-:W-:Y:S05]  /*0750*/  @P0 BRA `(.L_x_125) ;  /* 0x0000000000480947 */ /* 0x000fea0003800000 */
[----:B------:R-:W0:Y:S01]  /*0760*/  MUFU.RCP R3, R0 ;  /* 0x0000000000037308 */ /* 0x000e220000001000 */
[----:B------:R-:W-:Y:S01]  /*0770*/  FADD R6, -R10, R6 ;  /* 0x000000060a067221 */ /* 0x000fe20000000100 */
        /* <DEDUP_REMOVED lines=9> */
[----:B------:R-:W-:Y:S01]  /*0810*/  MOV R2, R7 ;  /* 0x0000000700027202 */ /* 0x000fe20000000f00 */
[----:B------:R-:W-:Y:S01]  /*0820*/  IMAD.MOV.U32 R3, RZ, RZ, R0 ;  /* 0x000000ffff037224 */ /* 0x000fe200078e0000 */
[----:B------:R-:W-:-:S07]  /*0830*/  MOV R12, 0x850 ;  /* 0x00000850000c7802 */ /* 0x000fce0000000f00 */
[----:B------:R-:W-:Y:S05]  /*0840*/  CALL.REL.NOINC `($__internal_6_$__cuda_sm3x_div_rn_noftz_f32_slowpath) ;  /* 0x0000000000847944 */ /* 0x000fea0003c00000 */
.L_x_127:
[----:B------:R-:W-:Y:S05]  /*0850*/  BSYNC.RECONVERGENT B1 ;  /* 0x0000000000017941 */ /* 0x000fea0003800200 */
.L_x_126:
[----:B------:R-:W-:Y:S01]  /*0860*/  FADD R2, R2, 120 ;  /* 0x42f0000002027421 */ /* 0x000fe20000000000 */
[----:B------:R-:W-:Y:S06]  /*0870*/  BRA `(.L_x_121) ;  /* 0x0000000000447947 */ /* 0x000fec0003800000 */
.L_x_125:
        /* <DEDUP_REMOVED lines=15> */
.L_x_129:
[----:B------:R-:W-:Y:S05]  /*0970*/  BSYNC.RECONVERGENT B1 ;  /* 0x0000000000017941 */ /* 0x000fea0003800200 */
.L_x_128:
[----:B------:R-:W-:-:S07]  /*0980*/  FADD R2, R2, 240 ;  /* 0x4370000002027421 */ /* 0x000fce0000000000 */
.L_x_121:
[----:B------:R-:W-:Y:S05]  /*0990*/  BSYNC.RECONVERGENT B0 ;  /* 0x0000000000007941 */ /* 0x000fea0003800200 */
.L_x_120:
[----:B------:R-:W-:Y:S01]  /*09a0*/  FSETP.GEU.AND P0, PT, R2, RZ, PT ;  /* 0x000000ff0200720b */ /* 0x000fe20003f0e000 */
[----:B------:R-:W-:Y:S01]  /*09b0*/  FMUL R9, R9, 255 ;  /* 0x437f000009097820 */ /* 0x000fe20000400000 */
[----:B------:R-:W-:-:S04]  /*09c0*/  FMUL R8, R8, 255 ;  /* 0x437f000008087820 */ /* 0x000fc80000400000 */
[----:B------:R-:W0:Y:S07]  /*09d0*/  F2I.U32.TRUNC.NTZ R7, R8 ;  /* 0x0000000800077305 */ /* 0x000e2e000020f000 */
[----:B------:R-:W-:Y:S01]  /*09e0*/  @!P0 FADD R2, R2, 360 ;  /* 0x43b4000002028421 */ /* 0x000fe20000000000 */
[----:B------:R-:W1:Y:S03]  /*09f0*/  F2I.U32.TRUNC.NTZ R9, R9 ;  /* 0x0000000900097305 */ /* 0x000e66000020f000 */
[----:B------:R-:W-:Y:S01]  /*0a00*/  FMUL R0, R2, 0.5 ;  /* 0x3f00000002007820 */ /* 0x000fe20000400000 */
[----:B0-----:R-:W-:Y:S04]  /*0a10*/  STG.E.U8 desc[UR4][R4.64+0x1], R7 ;  /* 0x0000010704007986 */ /* 0x001fe8000c101104 */
[----:B------:R-:W0:Y:S01]  /*0a20*/  F2I.U32.TRUNC.NTZ R3, R0 ;  /* 0x0000000000037305 */ /* 0x000e22000020f000 */
[----:B-1----:R-:W-:Y:S04]  /*0a30*/  STG.E.U8 desc[UR4][R4.64+0x2], R9 ;  /* 0x0000020904007986 */ /* 0x002fe8000c101104 */
[----:B0-----:R-:W-:Y:S01]  /*0a40*/  STG.E.U8 desc[UR4][R4.64], R3 ;  /* 0x0000000304007986 */ /* 0x001fe2000c101104 */
[----:B------:R-:W-:Y:S05]  /*0a50*/  EXIT ;  /* 0x000000000000794d */ /* 0x000fea0003800000 */
        .weak           $__internal_6_$__cuda_sm3x_div_rn_noftz_f32_slowpath
        .type           $__internal_6_$__cuda_sm3x_div_rn_noftz_f32_slowpath,@function
        .size           $__internal_6_$__cuda_sm3x_div_rn_noftz_f32_slowpath,(.L_x_202 - $__internal_6_$__cuda_sm3x_div_rn_noftz_f32_slowpath)
$__internal_6_$__cuda_sm3x_div_rn_noftz_f32_slowpath:
        /* <DEDUP_REMOVED lines=34> */
.L_x_131:
        /* <DEDUP_REMOVED lines=29> */
[-CC-:B------:R-:W-:Y:S01]  /*0e50*/  FFMA.RZ R11, R3, R17.reuse, R18.reuse ;  /* 0x00000011030b7223 */ /* 0x180fe2000000c012 */
[----:B------:R-:W-:Y:S02]  /*0e60*/  VIADD R16, R15, 0x20 ;  /* 0x000000200f107836 */ /* 0x000fe40000000000 */
[-CC-:B------:R-:W-:Y:S01]  /*0e70*/  FFMA.RM R14, R3, R17.reuse, R18.reuse ;  /* 0x00000011030e7223 */ /* 0x180fe20000004012 */
        /* <DEDUP_REMOVED lines=19> */
.L_x_138:
[----:B------:R-:W-:-:S04]  /*0fb0*/  LOP3.LUT R2, R2, 0x80000000, RZ, 0xc0, !PT ;  /* 0x8000000002027812 */ /* 0x000fc800078ec0ff */
[----:B------:R-:W-:Y:S01]  /*0fc0*/  LOP3.LUT R2, R2, 0x7f800000, RZ, 0xfc, !PT ;  /* 0x7f80000002027812 */ /* 0x000fe200078efcff */
[----:B------:R-:W-:Y:S06]  /*0fd0*/  BRA `(.L_x_139) ;  /* 0x0000000000047947 */ /* 0x000fec0003800000 */
.L_x_137:
[----:B------:R-:W-:-:S07]  /*0fe0*/  LEA R2, R14, R2, 0x17 ;  /* 0x000000020e027211 */ /* 0x000fce00078eb8ff */
.L_x_139:
[----:B------:R-:W-:Y:S05]  /*0ff0*/  BSYNC.RECONVERGENT B3 ;  /* 0x0000000000037941 */ /* 0x000fea0003800200 */
.L_x_136:
[----:B------:R-:W-:Y:S05]  /*1000*/  BRA `(.L_x_140) ;  /* 0x0000000000207947 */ /* 0x000fea0003800000 */
.L_x_135:
[----:B------:R-:W-:-:S04]  /*1010*/  LOP3.LUT R2, R3, 0x80000000, R2, 0x48, !PT ;  /* 0x8000000003027812 */ /* 0x000fc800078e4802 */
[----:B------:R-:W-:Y:S01]  /*1020*/  LOP3.LUT R2, R2, 0x7f800000, RZ, 0xfc, !PT ;  /* 0x7f80000002027812 */ /* 0x000fe200078efcff */
[----:B------:R-:W-:Y:S06]  /*1030*/  BRA `(.L_x_140) ;  /* 0x0000000000147947 */ /* 0x000fec0003800000 */
.L_x_134:
[----:B------:R-:W-:Y:S01]  /*1040*/  LOP3.LUT R2, R3, 0x80000000, R2, 0x48, !PT ;  /* 0x8000000003027812 */ /* 0x000fe200078e4802 */
[----:B------:R-:W-:Y:S06]  /*1050*/  BRA `(.L_x_140) ;  /* 0x00000000000c7947 */ /* 0x000fec0003800000 */
.L_x_133:
[----:B------:R-:W0:Y:S01]  /*1060*/  MUFU.RSQ R2, -QNAN ;  /* 0xffc0000000027908 */ /* 0x000e220000001400 */
[----:B------:R-:W-:Y:S05]  /*1070*/  BRA `(.L_x_140) ;  /* 0x0000000000047947 */ /* 0x000fea0003800000 */
.L_x_132:
[----:B------:R-:W-:-:S07]  /*1080*/  FADD.FTZ R2, R2, R3 ;  /* 0x0000000302027221 */ /* 0x000fce0000010000 */
.L_x_140:
[----:B------:R-:W-:Y:S05]  /*1090*/  BSYNC.RECONVERGENT B2 ;  /* 0x0000000000027941 */ /* 0x000fea0003800200 */
.L_x_130:
[----:B------:R-:W-:-:S04]  /*10a0*/  IMAD.MOV.U32 R13, RZ, RZ, 0x0 ;  /* 0x00000000ff0d7424 */ /* 0x000fc800078e00ff */
[----:B0-----:R-:W-:Y:S05]  /*10b0*/  RET.REL.NODEC R12 `(_Z13BGR2HSVKernelPhiii) ;  /* 0xffffffec0cd07950 */ /* 0x001fea0003c3ffff */
.L_x_141:
        /* <DEDUP_REMOVED lines=12> */
.L_x_202:


//--------------------- .text._Z14min_max_reduceP6float2PfS1_m --------------------------
	.section	.text._Z14min_max_reduceP6float2PfS1_m,"ax",@progbits
	.align	128
        .global         _Z14min_max_reduceP6float2PfS1_m
        .type           _Z14min_max_reduceP6float2PfS1_m,@function
        .size           _Z14min_max_reduceP6float2PfS1_m,(.L_x_216 - _Z14min_max_reduceP6float2PfS1_m)
        .other          _Z14min_max_reduceP6float2PfS1_m,@"STO_CUDA_ENTRY STV_DEFAULT"
_Z14min_max_reduceP6float2PfS1_m:
.text._Z14min_max_reduceP6float2PfS1_m:
[----:B------:R-:W-:Y:S01]  /*0000*/  LDC R1, c[0x0][0x37c] ;  /* 0x0000df00ff017b82 */ /* 0x000fe20000000800 */
[----:B------:R-:W0:Y:S07]  /*0010*/  S2R R11, SR_TID.X ;  /* 0x00000000000b7919 */ /* 0x000e2e0000002100 */
[----:B------:R-:W1:Y:S01]  /*0020*/  S2UR UR5, SR_CgaCtaId ;  /* 0x00000000000579c3 */ /* 0x000e620000008800 */
[----:B------:R-:W-:Y:S01]  /*0030*/  UMOV UR4, 0x400 ;  /* 0x0000040000047882 */ /* 0x000fe20000000000 */
[----:B------:R-:W2:Y:S01]  /*0040*/  LDCU.64 UR8, c[0x0][0x398] ;  /* 0x00007300ff0877ac */ /* 0x000ea20008000a00 */
[----:B------:R-:W-:Y:S01]  /*0050*/  IMAD.MOV.U32 R2, RZ, RZ, -0x800001 ;  /* 0xff7fffffff027424 */ /* 0x000fe200078e00ff */
[----:B------:R-:W-:Y:S01]  /*0060*/  BSSY.RECONVERGENT B0, `(.L_x_142) ;  /* 0x0000027000007945 */ /* 0x000fe20003800200 */
[----:B------:R-:W-:Y:S01]  /*0070*/  IMAD.MOV.U32 R3, RZ, RZ, 0x7f7fffff ;  /* 0x7f7fffffff037424 */ /* 0x000fe200078e00ff */
[----:B------:R-:W3:Y:S02]  /*0080*/  LDCU.64 UR10, c[0x0][0x380] ;  /* 0x00007000ff0a77ac */ /* 0x000ee40008000a00 */
[----:B------:R-:W4:Y:S08]  /*0090*/  LDC R0, c[0x0][0x360] ;  /* 0x0000d800ff007b82 */ /* 0x000f300000000800 */
[----:B------:R-:W5:Y:S01]  /*00a0*/  S2UR UR6, SR_CTAID.X ;  /* 0x00000000000679c3 */ /* 0x000f620000002500 */
[----:B-1----:R-:W-:-:S06]  /*00b0*/  ULEA UR4, UR5, UR4, 0x18 ;  /* 0x0000000405047291 */ /* 0x002fcc000f8ec0ff */
[----:B0-----:R-:W-:Y:S01]  /*00c0*/  LEA R5, R11, UR4, 0x2 ;  /* 0x000000040b057c11 */ /* 0x001fe2000f8e10ff */
[----:B----4-:R-:W-:-:S04]  /*00d0*/  IMAD.MOV.U32 R7, RZ, RZ, R0 ;  /* 0x000000ffff077224 */ /* 0x010fc800078e0000 */
[----:B------:R-:W0:Y:S01]  /*00e0*/  LDCU.64 UR4, c[0x0][0x358] ;  /* 0x00006b00ff0477ac */ /* 0x000e220008000a00 */
[C---:B------:R-:W-:Y:S01]  /*00f0*/  IMAD R6, R0.reuse, 0x4, R5 ;  /* 0x0000000400067824 */ /* 0x040fe200078e0205 */
[----:B------:R1:W-:Y:S01]  /*0100*/  STS [R5], R2 ;  /* 0x0000000205007388 */ /* 0x0003e20000000800 */
[----:B-----5:R-:W-:-:S03]  /*0110*/  IMAD R4, R0, UR6, R11 ;  /* 0x0000000600047c24 */ /* 0x020fc6000f8e020b */
[----:B------:R1:W-:Y:S02]  /*0120*/  STS [R6], R3 ;  /* 0x0000000306007388 */ /* 0x0003e40000000800 */
[----:B--2---:R-:W-:Y:S02]  /*0130*/  ISETP.GE.U32.AND P0, PT, R4, UR8, PT ;  /* 0x0000000804007c0c */ /* 0x004fe4000bf06070 */
[----:B------:R-:W-:-:S04]  /*0140*/  SHF.R.S32.HI R12, RZ, 0x1f, R4 ;  /* 0x0000001fff0c7819 */ /* 0x000fc80000011404 */
[----:B------:R-:W-:-:S13]  /*0150*/  ISETP.GE.U32.AND.EX P0, PT, R12, UR9, PT, P0 ;  /* 0x000000090c007c0c */ /* 0x000fda000bf06100 */
[----:B01-3--:R-:W-:Y:S05]  /*0160*/  @P0 BRA `(.L_x_143) ;  /* 0x0000000000580947 */ /* 0x00bfea0003800000 */
[----:B------:R-:W0:Y:S01]  /*0170*/  LDCU UR6, c[0x0][0x370] ;  /* 0x00006e00ff0677ac */ /* 0x000e220008000800 */
[----:B------:R-:W-:Y:S01]  /*0180*/  BSSY.RECONVERGENT B1, `(.L_x_144) ;  /* 0x0000012000017945 */ /* 0x000fe20003800200 */
[--C-:B------:R-:W-:Y:S02]  /*0190*/  IMAD.MOV.U32 R8, RZ, RZ, R4.reuse ;  /* 0x000000ffff087224 */ /* 0x100fe400078e0004 */
[----:B------:R-:W-:Y:S02]  /*01a0*/  IMAD.MOV.U32 R10, RZ, RZ, -0x800001 ;  /* 0xff7fffffff0a7424 */ /* 0x000fe400078e00ff */
[----:B------:R-:W-:Y:S02]  /*01b0*/  IMAD.MOV.U32 R9, RZ, RZ, 0x7f7fffff ;  /* 0x7f7fffffff097424 */ /* 0x000fe400078e00ff */
[----:B------:R-:W-:Y:S02]  /*01c0*/  IMAD.MOV.U32 R13, RZ, RZ, R4 ;  /* 0x000000ffff0d7224 */ /* 0x000fe400078e0004 */
[----:B------:R-:W-:-:S02]  /*01d0*/  IMAD.MOV.U32 R14, RZ, RZ, R12 ;  /* 0x000000ffff0e7224 */ /* 0x000fc400078e000c */
[----:B0-----:R-:W-:-:S07]  /*01e0*/  IMAD R15, R7, UR6, RZ ;  /* 0x00000006070f7c24 */ /* 0x001fce000f8e02ff */
.L_x_145:
[----:B------:R-:W-:-:S04]  /*01f0*/  LEA R2, P0, R13, UR10, 0x3 ;  /* 0x0000000a0d027c11 */ /* 0x000fc8000f8018ff */
[----:B------:R-:W-:-:S05]  /*0200*/  LEA.HI.X R3, R13, UR11, R14, 0x3, P0 ;  /* 0x0000000b0d037c11 */ /* 0x000fca00080f1c0e */
[----:B------:R-:W2:Y:S01]  /*0210*/  LDG.E R2, desc[UR4][R2.64] ;  /* 0x0000000402027981 */ /* 0x000ea2000c1e1900 */
[----:B------:R-:W-:-:S04]  /*0220*/  IMAD.IADD R13, R15, 0x1, R8 ;  /* 0x000000010f0d7824 */ /* 0x000fc800078e0208 */
[--C-:B------:R-:W-:Y:S01]  /*0230*/  IMAD.MOV.U32 R8, RZ, RZ, R13.reuse ;  /* 0x000000ffff087224 */ /* 0x100fe200078e000d */
[----:B------:R-:W-:Y:S02]  /*0240*/  ISETP.GE.U32.AND P0, PT, R13, UR8, PT ;  /* 0x000000080d007c0c */ /* 0x000fe4000bf06070 */
[----:B------:R-:W-:-:S04]  /*0250*/  SHF.R.S32.HI R14, RZ, 0x1f, R13 ;  /* 0x0000001fff0e7819 */ /* 0x000fc8000001140d */
[----:B------:R-:W-:Y:S02]  /*0260*/  ISETP.GE.U32.AND.EX P0, PT, R14, UR9, PT, P0 ;  /* 0x000000090e007c0c */ /* 0x000fe4000bf06100 */
[C---:B--2---:R-:W-:Y:S02]  /*0270*/  FMNMX R10, R2.reuse, R10, !PT ;  /* 0x0000000a020a7209 */ /* 0x044fe40007800000 */
[----:B------:R-:W-:-:S09]  /*0280*/  FMNMX R9, R2, R9, PT ;  /* 0x0000000902097209 */ /* 0x000fd20003800000 */
[----:B------:R-:W-:Y:S05]  /*0290*/  @!P0 BRA `(.L_x_145) ;  /* 0xfffffffc00d48947 */ /* 0x000fea000383ffff */
[----:B------:R-:W-:Y:S05]  /*02a0*/  BSYNC.RECONVERGENT B1 ;  /* 0x0000000000017941 */ /* 0x000fea0003800200 */
.L_x_144:
[----:B------:R0:W-:Y:S04]  /*02b0*/  STS [R5], R10 ;  /* 0x0000000a05007388 */ /* 0x0001e80000000800 */
[----:B------:R0:W-:Y:S02]  /*02c0*/  STS [R6], R9 ;  /* 0x0000000906007388 */ /* 0x0001e40000000800 */
.L_x_143:
[----:B------:R-:W-:Y:S05]  /*02d0*/  BSYNC.RECONVERGENT B0 ;  /* 0x0000000000007941 */ /* 0x000fea0003800200 */
.L_x_142:
[----:B------:R-:W-:Y:S01]  /*02e0*/  BAR.SYNC.DEFER_BLOCKING 0x0 ;  /* 0x0000000000007b1d */ /* 0x000fe20000010000 */
[----:B------:R-:W-:-:S13]  /*02f0*/  ISETP.GE.U32.AND P0, PT, R7, 0x2, PT ;  /* 0x000000020700780c */ /* 0x000fda0003f06070 */
[----:B------:R-:W-:Y:S05]  /*0300*/  @!P0 BRA `(.L_x_146) ;  /* 0x0000000000588947 */ /* 0x000fea0003800000 */
[----:B------:R-:W1:Y:S02]  /*0310*/  LDCU.64 UR6, c[0x0][0x398] ;  /* 0x00007300ff0677ac */ /* 0x000e640008000a00 */
[----:B-1----:R-:W-:-:S13]  /*0320*/  ISETP.GE.U32.AND P1, PT, R4, UR6, PT ;  /* 0x0000000604007c0c */ /* 0x002fda000bf26070 */
.L_x_149:
[----:B0-----:R-:W-:Y:S01]  /*0330*/  SHF.R.U32.HI R10, RZ, 0x1, R7 ;  /* 0x00000001ff0a7819 */ /* 0x001fe20000011607 */
[----:B------:R-:W-:Y:S03]  /*0340*/  BSSY.RECONVERGENT B0, `(.L_x_147) ;  /* 0x000000e000007945 */ /* 0x000fe60003800200 */
[----:B------:R-:W-:-:S04]  /*0350*/  ISETP.GE.U32.AND P0, PT, R11, R10, PT ;  /* 0x0000000a0b00720c */ /* 0x000fc80003f06070 */
[----:B------:R-:W-:-:S13]  /*0360*/  ISETP.GE.U32.OR.EX P0, PT, R12, UR7, P0, P1 ;  /* 0x000000070c007c0c */ /* 0x000fda0008706510 */
[----:B------:R-:W-:Y:S05]  /*0370*/  @P0 BRA `(.L_x_148) ;  /* 0x0000000000280947 */ /* 0x000fea0003800000 */
[----:B------:R-:W-:Y:S01]  /*0380*/  IMAD R3, R10, 0x4, R5 ;  /* 0x000000040a037824 */ /* 0x000fe200078e0205 */
[----:B------:R-:W-:Y:S03]  /*0390*/  LDS R2, [R5] ;  /* 0x0000000005027984 */ /* 0x000fe60000000800 */
[----:B------:R-:W-:Y:S01]  /*03a0*/  IMAD R8, R0, 0x4, R3 ;  /* 0x0000000400087824 */ /* 0x000fe200078e0203 */
[----:B------:R-:W0:Y:S02]  /*03b0*/  LDS R9, [R3] ;  /* 0x0000000003097984 */ /* 0x000e240000000800 */
[----:B0-----:R-:W-:-:S05]  /*03c0*/  FMNMX R2, R2, R9, !PT ;  /* 0x0000000902027209 */ /* 0x001fca0007800000 */
[----:B------:R-:W-:Y:S04]  /*03d0*/  STS [R5], R2 ;  /* 0x0000000205007388 */ /* 0x000fe80000000800 */
[----:B------:R-:W-:Y:S04]  /*03e0*/  LDS R9, [R8] ;  /* 0x0000000008097984 */ /* 0x000fe80000000800 */
[----:B------:R-:W0:Y:S02]  /*03f0*/  LDS R4, [R6] ;  /* 0x0000000006047984 */ /* 0x000e240000000800 */
[----:B0-----:R-:W-:-:S05]  /*0400*/  FMNMX R9, R4, R9, PT ;  /* 0x0000000904097209 */ /* 0x001fca0003800000 */
[----:B------:R0:W-:Y:S02]  /*0410*/  STS [R6], R9 ;  /* 0x0000000906007388 */ /* 0x0001e40000000800 */
.L_x_148:
[----:B------:R-:W-:Y:S05]  /*0420*/  BSYNC.RECONVERGENT B0 ;  /* 0x0000000000007941 */ /* 0x000fea0003800200 */
.L_x_147:
[----:B------:R-:W-:Y:S01]  /*0430*/  BAR.SYNC.DEFER_BLOCKING 0x0 ;  /* 0x0000000000007b1d */ /* 0x000fe20000010000 */
[----:B------:R-:W-:Y:S01]  /*0440*/  ISETP.GT.U32.AND P0, PT, R7, 0x3, PT ;  /* 0x000000030700780c */ /* 0x000fe20003f04070 */
[----:B------:R-:W-:-:S12]  /*0450*/  IMAD.MOV.U32 R7, RZ, RZ, R10 ;  /* 0x000000ffff077224 */ /* 0x000fd800078e000a */
[----:B------:R-:W-:Y:S05]  /*0460*/  @P0 BRA `(.L_x_149) ;  /* 0xfffffffc00b00947 */ /* 0x000fea000383ffff */
.L_x_146:
[----:B------:R-:W-:-:S13]  /*0470*/  ISETP.NE.AND P0, PT, R11, RZ, PT ;  /* 0x000000ff0b00720c */ /* 0x000fda0003f05270 */
[----:B------:R-:W-:Y:S05]  /*0480*/  @P0 EXIT ;  /* 0x000000000000094d */ /* 0x000fea0003800000 */
[----:B------:R-:W0:Y:S02]  /*0490*/  LDC.64 R2, c[0x0][0x388] ;  /* 0x0000e200ff027b82 */ /* 0x000e240000000a00 */
[----:B0-----:R-:W2:Y:S01]  /*04a0*/  LDG.E R6, desc[UR4][R2.64] ;  /* 0x0000000402067981 */ /* 0x001ea2000c1e1900 */
[----:B------:R-:W-:Y:S01]  /*04b0*/  MOV R4, 0x400 ;  /* 0x0000040000047802 */ /* 0x000fe20000000f00 */
[----:B------:R-:W0:Y:S03]  /*04c0*/  S2R R5, SR_CgaCtaId ;  /* 0x0000000000057919 */ /* 0x000e260000008800 */
[----:B0-----:R-:W-:Y:S02]  /*04d0*/  LEA R9, R5, R4, 0x18 ;  /* 0x0000000405097211 */ /* 0x001fe400078ec0ff */
[----:B------:R-:W0:Y:S03]  /*04e0*/  LDC.64 R4, c[0x0][0x390] ;  /* 0x0000e400ff047b82 */ /* 0x000e260000000a00 */
[----:B------:R-:W2:Y:S02]  /*04f0*/  LDS R7, [R9] ;  /* 0x0000000009077984 */ /* 0x000ea40000000800 */
[----:B--2---:R-:W-:-:S13]  /*0500*/  FSETP.GT.AND P0, PT, R7, R6, PT ;  /* 0x000000060700720b */ /* 0x004fda0003f04000 */
[----:B0-----:R-:W-:Y:S05]  /*0510*/  @!P0 BRA `(.L_x_150) ;  /* 0x0000000000188947 */ /* 0x001fea0003800000 */
[----:B------:R-:W-:Y:S01]  /*0520*/  BSSY B0, `(.L_x_150) ;  /* 0x0000005000007945 */ /* 0x000fe20003800000 */
.L_x_151:
[----:B------:R-:W-:Y:S05]  /*0530*/  YIELD ;  /* 0x0000000000007946 */ /* 0x000fea0003800000 */
[----:B------:R-:W2:Y:S02]  /*0540*/  ATOMG.E.CAS.STRONG.GPU PT, R6, [R2], R6, R7 ;  /* 0x00000006020673a9 */ /* 0x000ea400001ee107 */
[----:B--2---:R-:W-:-:S13]  /*0550*/  FSETP.GT.AND P0, PT, R7, R6, PT ;  /* 0x000000060700720b */ /* 0x004fda0003f04000 */
[----:B------:R-:W-:Y:S05]  /*0560*/  @P0 BRA `(.L_x_151) ;  /* 0xfffffffc00f00947 */ /* 0x000fea000383ffff */
[----:B------:R-:W-:Y:S05]  /*0570*/  BSYNC B0 ;  /* 0x0000000000007941 */ /* 0x000fea0003800000 */
.L_x_150:
[----:B------:R-:W2:Y:S01]  /*0580*/  LDG.E R2, desc[UR4][R4.64] ;  /* 0x0000000404027981 */ /* 0x000ea2000c1e1900 */
[----:B------:R-:W-:-:S05]  /*0590*/  IMAD R0, R0, 0x4, R9 ;  /* 0x0000000400007824 */ /* 0x000fca00078e0209 */
[----:B------:R-:W2:Y:S02]  /*05a0*/  LDS R3, [R0] ;  /* 0x0000000000037984 */ /* 0x000ea40000000800 */
[----:B--2---:R-:W-:-:S13]  /*05b0*/  FSETP.GEU.AND P0, PT, R3, R2, PT ;  /* 0x000000020300720b */ /* 0x004fda0003f0e000 */
[----:B------:R-:W-:Y:S05]  /*05c0*/  @P0 EXIT ;  /* 0x000000000000094d */ /* 0x000fea0003800000 */
.L_x_152:
[----:B------:R-:W-:Y:S05]  /*05d0*/  YIELD ;  /* 0x0000000000007946 */ /* 0x000fea0003800000 */
[----:B------:R-:W2:Y:S02]  /*05e0*/  ATOMG.E.CAS.STRONG.GPU PT, R2, [R4], R2, R3 ;  /* 0x00000002040273a9 */ /* 0x000ea400001ee103 */
[----:B--2---:R-:W-:-:S13]  /*05f0*/  FSETP.GEU.AND P0, PT, R3, R2, PT ;  /* 0x000000020300720b */ /* 0x004fda0003f0e000 */
[----:B------:R-:W-:Y:S05]  /*0600*/  @!P0 BRA `(.L_x_152) ;  /* 0xfffffffc00f08947 */ /* 0x000fea000383ffff */
[----:B------:R-:W-:Y:S05]  /*0610*/  EXIT ;  /* 0x000000000000794d */ /* 0x000fea0003800000 */
.L_x_153:
        /* <DEDUP_REMOVED lines=14> */
.L_x_216:


//--------------------- .text._Z10max_reducePK6float2Pfm --------------------------
	.section	.text._Z10max_reducePK6float2Pfm,"ax",@progbits
	.align	128
        .global         _Z10max_reducePK6float2Pfm
        .type           _Z10max_reducePK6float2Pfm,@function
        .size           _Z10max_reducePK6float2Pfm,(.L_x_217 - _Z10max_reducePK6float2Pfm)
        .other          _Z10max_reducePK6float2Pfm,@"STO_CUDA_ENTRY STV_DEFAULT"
_Z10max_reducePK6float2Pfm:
.text._Z10max_reducePK6float2Pfm:
[----:B------:R-:W-:Y:S01]  /*0000*/  LDC R1, c[0x0][0x37c] ;  /* 0x0000df00ff017b82 */ /* 0x000fe20000000800 */
[----:B------:R-:W0:Y:S07]  /*0010*/  S2R R8, SR_TID.X ;  /* 0x0000000000087919 */ /* 0x000e2e0000002100 */
[----:B------:R-:W1:Y:S01]  /*0020*/  S2UR UR5, SR_CgaCtaId ;  /* 0x00000000000579c3 */ /* 0x000e620000008800 */
[----:B------:R-:W2:Y:S01]  /*0030*/  LDCU UR8, c[0x0][0x360] ;  /* 0x00006c00ff0877ac */ /* 0x000ea20008000800 */
[----:B------:R-:W-:Y:S01]  /*0040*/  IMAD.MOV.U32 R7, RZ, RZ, -0x800001 ;  /* 0xff7fffffff077424 */ /* 0x000fe200078e00ff */
[----:B------:R-:W3:Y:S01]  /*0050*/  S2R R3, SR_CTAID.X ;  /* 0x0000000000037919 */ /* 0x000ee20000002500 */
[----:B------:R-:W-:Y:S01]  /*0060*/  BSSY.RECONVERGENT B0, `(.L_x_154) ;  /* 0x0000021000007945 */ /* 0x000fe20003800200 */
[----:B------:R-:W4:Y:S01]  /*0070*/  LDCU.64 UR10, c[0x0][0x390] ;  /* 0x00007200ff0a77ac */ /* 0x000f220008000a00 */
[----:B------:R-:W-:Y:S01]  /*0080*/  UMOV UR4, 0x400 ;  /* 0x0000040000047882 */ /* 0x000fe20000000000 */
[----:B------:R-:W0:Y:S01]  /*0090*/  LDCU.64 UR6, c[0x0][0x358] ;  /* 0x00006b00ff0677ac */ /* 0x000e220008000a00 */
[----:B------:R-:W0:Y:S01]  /*00a0*/  LDCU.64 UR12, c[0x0][0x380] ;  /* 0x00007000ff0c77ac */ /* 0x000e220008000a00 */
[----:B--2---:R-:W-:Y:S01]  /*00b0*/  IMAD.U32 R5, RZ, RZ, UR8 ;  /* 0x00000008ff057e24 */ /* 0x004fe2000f8e00ff */
[----:B-1----:R-:W-:-:S06]  /*00c0*/  ULEA UR4, UR5, UR4, 0x18 ;  /* 0x0000000405047291 */ /* 0x002fcc000f8ec0ff */
[----:B0-----:R-:W-:Y:S01]  /*00d0*/  LEA R4, R8, UR4, 0x2 ;  /* 0x0000000408047c11 */ /* 0x001fe2000f8e10ff */
[----:B---3--:R-:W-:-:S04]  /*00e0*/  IMAD R0, R3, UR8, R8 ;  /* 0x0000000803007c24 */ /* 0x008fc8000f8e0208 */
[----:B------:R0:W-:Y:S01]  /*00f0*/  STS [R4], R7 ;  /* 0x0000000704007388 */ /* 0x0001e20000000800 */
[----:B----4-:R-:W-:Y:S02]  /*0100*/  ISETP.GE.U32.AND P0, PT, R0, UR10, PT ;  /* 0x0000000a00007c0c */ /* 0x010fe4000bf06070 */
[----:B------:R-:W-:-:S04]  /*0110*/  SHF.R.S32.HI R9, RZ, 0x1f, R0 ;  /* 0x0000001fff097819 */ /* 0x000fc80000011400 */
[----:B------:R-:W-:-:S13]  /*0120*/  ISETP.GE.U32.AND.EX P0, PT, R9, UR11, PT, P0 ;  /* 0x0000000b09007c0c */ /* 0x000fda000bf06100 */
[----:B0-----:R-:W-:Y:S05]  /*0130*/  @P0 BRA `(.L_x_155) ;  /* 0x00000000004c0947 */ /* 0x001fea0003800000 */
[----:B------:R-:W0:Y:S01]  /*0140*/  LDCU UR4, c[0x0][0x370] ;  /* 0x00006e00ff0477ac */ /* 0x000e220008000800 */
[----:B------:R-:W-:Y:S01]  /*0150*/  BSSY.RECONVERGENT B1, `(.L_x_156) ;  /* 0x0000010000017945 */ /* 0x000fe20003800200 */
[--C-:B------:R-:W-:Y:S02]  /*0160*/  IMAD.MOV.U32 R6, RZ, RZ, R0.reuse ;  /* 0x000000ffff067224 */ /* 0x100fe400078e0000 */
[----:B------:R-:W-:Y:S02]  /*0170*/  IMAD.MOV.U32 R7, RZ, RZ, -0x800001 ;  /* 0xff7fffffff077424 */ /* 0x000fe400078e00ff */
[----:B------:R-:W-:Y:S02]  /*0180*/  IMAD.MOV.U32 R10, RZ, RZ, R0 ;  /* 0x000000ffff0a7224 */ /* 0x000fe400078e0000 */
[----:B------:R-:W-:Y:S02]  /*0190*/  IMAD.MOV.U32 R11, RZ, RZ, R9 ;  /* 0x000000ffff0b7224 */ /* 0x000fe400078e0009 */
[----:B0-----:R-:W-:-:S07]  /*01a0*/  IMAD R13, R5, UR4, RZ ;  /* 0x00000004050d7c24 */ /* 0x001fce000f8e02ff */
.L_x_157:
        /* <DEDUP_REMOVED lines=8> */
[----:B--2---:R-:W-:-:S11]  /*0230*/  FMNMX R7, R2, R7, !PT ;  /* 0x0000000702077209 */ /* 0x004fd60007800000 */
[----:B------:R-:W-:Y:S05]  /*0240*/  @!P0 BRA `(.L_x_157) ;  /* 0xfffffffc00d88947 */ /* 0x000fea000383ffff */
[----:B------:R-:W-:Y:S05]  /*0250*/  BSYNC.RECONVERGENT B1 ;  /* 0x0000000000017941 */ /* 0x000fea0003800200 */
.L_x_156:
[----:B------:R0:W-:Y:S02]  /*0260*/  STS [R4], R7 ;  /* 0x0000000704007388 */ /* 0x0001e40000000800 */
.L_x_155:
[----:B------:R-:W-:Y:S05]  /*0270*/  BSYNC.RECONVERGENT B0 ;  /* 0x0000000000007941 */ /* 0x000fea0003800200 */
.L_x_154:
[----:B------:R-:W-:Y:S01]  /*0280*/  BAR.SYNC.DEFER_BLOCKING 0x0 ;  /* 0x0000000000007b1d */ /* 0x000fe20000010000 */
[----:B------:R-:W-:Y:S02]  /*0290*/  ISETP.GE.U32.AND P0, PT, R5, 0x2, PT ;  /* 0x000000020500780c */ /* 0x000fe40003f06070 */
[----:B------:R-:W-:-:S11]  /*02a0*/  ISETP.NE.AND P1, PT, R8, RZ, PT ;  /* 0x000000ff0800720c */ /* 0x000fd60003f25270 */
[----:B------:R-:W-:Y:S05]  /*02b0*/  @!P0 BRA `(.L_x_158) ;  /* 0x0000000000388947 */ /* 0x000fea0003800000 */
[----:B------:R-:W1:Y:S02]  /*02c0*/  LDCU.64 UR4, c[0x0][0x390] ;  /* 0x00007200ff0477ac */ /* 0x000e640008000a00 */
[----:B-1----:R-:W-:-:S13]  /*02d0*/  ISETP.GE.U32.AND P2, PT, R0, UR4, PT ;  /* 0x0000000400007c0c */ /* 0x002fda000bf46070 */
.L_x_159:
[----:B0-----:R-:W-:-:S04]  /*02e0*/  SHF.R.U32.HI R7, RZ, 0x1, R5 ;  /* 0x00000001ff077819 */ /* 0x001fc80000011605 */
[----:B------:R-:W-:-:S04]  /*02f0*/  ISETP.GE.U32.AND P0, PT, R8, R7, PT ;  /* 0x000000070800720c */ /* 0x000fc80003f06070 */
[----:B------:R-:W-:-:S13]  /*0300*/  ISETP.GE.U32.OR.EX P0, PT, R9, UR5, P0, P2 ;  /* 0x0000000509007c0c */ /* 0x000fda0008706520 */
[----:B------:R-:W-:Y:S01]  /*0310*/  @!P0 IMAD R2, R7, 0x4, R4 ;  /* 0x0000000407028824 */ /* 0x000fe200078e0204 */
[----:B------:R-:W-:Y:S04]  /*0320*/  @!P0 LDS R0, [R4] ;  /* 0x0000000004008984 */ /* 0x000fe80000000800 */
[----:B------:R-:W0:Y:S02]  /*0330*/  @!P0 LDS R3, [R2] ;  /* 0x0000000002038984 */ /* 0x000e240000000800 */
[----:B0-----:R-:W-:-:S05]  /*0340*/  @!P0 FMNMX R3, R0, R3, !PT ;  /* 0x0000000300038209 */ /* 0x001fca0007800000 */
[----:B------:R1:W-:Y:S01]  /*0350*/  @!P0 STS [R4], R3 ;  /* 0x0000000304008388 */ /* 0x0003e20000000800 */
[----:B------:R-:W-:Y:S01]  /*0360*/  BAR.SYNC.DEFER_BLOCKING 0x0 ;  /* 0x0000000000007b1d */ /* 0x000fe20000010000 */
[----:B------:R-:W-:Y:S01]  /*0370*/  ISETP.GT.U32.AND P0, PT, R5, 0x3, PT ;  /* 0x000000030500780c */ /* 0x000fe20003f04070 */
[----:B------:R-:W-:-:S12]  /*0380*/  IMAD.MOV.U32 R5, RZ, RZ, R7 ;  /* 0x000000ffff057224 */ /* 0x000fd800078e0007 */
[----:B-1----:R-:W-:Y:S05]  /*0390*/  @P0 BRA `(.L_x_159) ;  /* 0xfffffffc00d00947 */ /* 0x002fea000383ffff */
.L_x_158:
[----:B------:R-:W-:Y:S05]  /*03a0*/  @P1 EXIT ;  /* 0x000000000000194d */ /* 0x000fea0003800000 */
[----:B------:R-:W1:Y:S02]  /*03b0*/  LDC.64 R2, c[0x0][0x388] ;  /* 0x0000e200ff027b82 */ /* 0x000e640000000a00 */
[----:B-1----:R-:W2:Y:S06]  /*03c0*/  LDG.E R0, desc[UR6][R2.64] ;  /* 0x0000000602007981 */ /* 0x002eac000c1e1900 */
[----:B------:R-:W1:Y:S01]  /*03d0*/  S2UR UR5, SR_CgaCtaId ;  /* 0x00000000000579c3 */ /* 0x000e620000008800 */
[----:B------:R-:W-:Y:S02]  /*03e0*/  UMOV UR4, 0x400 ;  /* 0x0000040000047882 */ /* 0x000fe40000000000 */
[----:B-1----:R-:W-:-:S09]  /*03f0*/  ULEA UR4, UR5, UR4, 0x18 ;  /* 0x0000000405047291 */ /* 0x002fd2000f8ec0ff */
[----:B------:R-:W2:Y:S02]  /*0400*/  LDS R5, [UR4] ;  /* 0x00000004ff057984 */ /* 0x000ea40008000800 */
[----:B--2---:R-:W-:-:S13]  /*0410*/  FSETP.GT.AND P0, PT, R5, R0, PT ;  /* 0x000000000500720b */ /* 0x004fda0003f04000 */
[----:B------:R-:W-:Y:S05]  /*0420*/  @!P0 EXIT ;  /* 0x000000000000894d */ /* 0x000fea0003800000 */
[----:B0-----:R-:W-:-:S07]  /*0430*/  IMAD.MOV.U32 R4, RZ, RZ, R0 ;  /* 0x000000ffff047224 */ /* 0x001fce00078e0000 */
.L_x_160:
[----:B------:R-:W-:Y:S05]  /*0440*/  YIELD ;  /* 0x0000000000007946 */ /* 0x000fea0003800000 */
[----:B------:R-:W2:Y:S02]  /*0450*/  ATOMG.E.CAS.STRONG.GPU PT, R4, [R2], R4, R5 ;  /* 0x00000004020473a9 */ /* 0x000ea400001ee105 */
[----:B--2---:R-:W-:-:S13]  /*0460*/  FSETP.GT.AND P0, PT, R5, R4, PT ;  /* 0x000000040500720b */ /* 0x004fda0003f04000 */
[----:B------:R-:W-:Y:S05]  /*0470*/  @P0 BRA `(.L_x_160) ;  /* 0xfffffffc00f00947 */ /* 0x000fea000383ffff */
[----:B------:R-:W-:Y:S05]  /*0480*/  EXIT ;  /* 0x000000000000794d */ /* 0x000fea0003800000 */
.L_x_161:
        /* <DEDUP_REMOVED lines=15> */
.L_x_217:


//--------------------- .text._Z11init_kernelP6float2ffii --------------------------
	.section	.text._Z11init_kernelP6float2ffii,"ax",@progbits
	.align	128
        .global         _Z11init_kernelP6float2ffii
        .type           _Z11init_kernelP6float2ffii,@function
        .size           _Z11init_kernelP6float2ffii,(.L_x_205 - _Z11init_kernelP6float2ffii)
        .other          _Z11init_kernelP6float2ffii,@"STO_CUDA_ENTRY STV_DEFAULT"
_Z11init_kernelP6float2ffii:
.text._Z11init_kernelP6float2ffii:
[----:B------:R-:W-:Y:S01]  /*0000*/  LDC R1, c[0x0][0x37c] ;  /* 0x0000df00ff017b82 */ /* 0x000fe20000000800 */
[----:B------:R-:W0:Y:S07]  /*0010*/  S2R R11, SR_TID.X ;  /* 0x00000000000b7919 */ /* 0x000e2e0000002100 */
[----:B------:R-:W0:Y:S01]  /*0020*/  S2UR UR6, SR_CTAID.X ;  /* 0x00000000000679c3 */ /* 0x000e220000002500 */
[----:B------:R-:W1:Y:S07]  /*0030*/  LDCU.64 UR4, c[0x0][0x390] ;  /* 0x00007200ff0477ac */ /* 0x000e6e0008000a00 */
[----:B------:R-:W0:Y:S01]  /*0040*/  LDC R0, c[0x0][0x360] ;  /* 0x0000d800ff007b82 */ /* 0x000e220000000800 */
[----:B-1----:R-:W-:Y:S01]  /*0050*/  UIMAD UR4, UR5, UR4, URZ ;  /* 0x00000004050472a4 */ /* 0x002fe2000f8e02ff */
[----:B0-----:R-:W-:-:S05]  /*0060*/  IMAD R11, R0, UR6, R11 ;  /* 0x00000006000b7c24 */ /* 0x001fca000f8e020b */
[----:B------:R-:W-:-:S13]  /*0070*/  ISETP.GE.AND P0, PT, R11, UR4, PT ;  /* 0x000000040b007c0c */ /* 0x000fda000bf06270 */
[----:B------:R-:W-:Y:S05]  /*0080*/  @P0 EXIT ;  /* 0x000000000000094d */ /* 0x000fea0003800000 */
[----:B------:R-:W-:-:S09]  /*0090*/  UIADD3 UR5, UPT, UPT, UR5, -0x1, URZ ;  /* 0xffffffff05057890 */ /* 0x000fd2000fffe0ff */
[----:B------:R-:W0:Y:S08]  /*00a0*/  I2F.F64 R2, UR5 ;  /* 0x0000000500027d12 */ /* 0x000e300008201c00 */
[----:B0-----:R-:W0:Y:S01]  /*00b0*/  MUFU.RCP64H R5, R3 ;  /* 0x0000000300057308 */ /* 0x001e220000001800 */
[----:B------:R-:W-:-:S05]  /*00c0*/  VIADD R4, R3, 0x300402 ;  /* 0x0030040203047836 */ /* 0x000fca0000000000 */
[----:B------:R-:W-:Y:S01]  /*00d0*/  FSETP.GEU.AND P0, PT, |R4|, 5.8789094863358348022e-39, PT ;  /* 0x004004020400780b */ /* 0x000fe20003f0e200 */
[----:B0-----:R-:W-:-:S08]  /*00e0*/  DFMA R6, -R2, R4, 1 ;  /* 0x3ff000000206742b */ /* 0x001fd00000000104 */
[----:B------:R-:W-:-:S08]  /*00f0*/  DFMA R6, R6, R6, R6 ;  /* 0x000000060606722b */ /* 0x000fd00000000006 */
[----:B------:R-:W-:-:S08]  /*0100*/  DFMA R6, R4, R6, R4 ;  /* 0x000000060406722b */ /* 0x000fd00000000004 */
[----:B------:R-:W-:-:S08]  /*0110*/  DFMA R8, -R2, R6, 1 ;  /* 0x3ff000000208742b */ /* 0x000fd00000000106 */
[----:B------:R-:W-:Y:S01]  /*0120*/  DFMA R4, R6, R8, R6 ;  /* 0x000000080604722b */ /* 0x000fe20000000006 */
[----:B------:R-:W-:Y:S10]  /*0130*/  @P0 BRA `(.L_x_162) ;  /* 0x00000000001c0947 */ /* 0x000ff40003800000 */
[----:B------:R-:W-:Y:S01]  /*0140*/  LOP3.LUT R4, R3, 0x7fffffff, RZ, 0xc0, !PT ;  /* 0x7fffffff03047812 */ /* 0x000fe200078ec0ff */
[----:B------:R-:W-:Y:S01]  /*0150*/  IMAD.MOV.U32 R8, RZ, RZ, R2 ;  /* 0x000000ffff087224 */ /* 0x000fe200078e0002 */
[----:B------:R-:W-:-:S03]  /*0160*/  MOV R2, 0x190 ;  /* 0x0000019000027802 */ /* 0x000fc60000000f00 */
[----:B------:R-:W-:-:S07]  /*0170*/  VIADD R12, R4, 0xfff00000 ;  /* 0xfff00000040c7836 */ /* 0x000fce0000000000 */
[----:B------:R-:W-:Y:S05]  /*0180*/  CALL.REL.NOINC `($__internal_7_$__cuda_sm20_dblrcp_rn_slowpath_v3) ;  /* 0x00000004009c7944 */ /* 0x000fea0003c00000 */
[----:B------:R-:W-:Y:S01]  /*0190*/  MOV R4, R8 ;  /* 0x0000000800047202 */ /* 0x000fe20000000f00 */
[----:B------:R-:W-:-:S07]  /*01a0*/  IMAD.MOV.U32 R5, RZ, RZ, R9 ;  /* 0x000000ffff057224 */ /* 0x000fce00078e0009 */
.L_x_162:
[----:B------:R-:W0:Y:S02]  /*01b0*/  LDCU UR5, c[0x0][0x390] ;  /* 0x00007200ff0577ac */ /* 0x000e240008000800 */
[----:B0-----:R-:W-:-:S09]  /*01c0*/  UIADD3 UR5, UPT, UPT, UR5, -0x1, URZ ;  /* 0xffffffff05057890 */ /* 0x001fd2000fffe0ff */
        /* <DEDUP_REMOVED lines=12> */
[----:B------:R-:W-:Y:S02]  /*0290*/  MOV R2, 0x2c0 ;  /* 0x000002c000027802 */ /* 0x000fe40000000f00 */
[----:B------:R-:W-:-:S07]  /*02a0*/  IADD3 R12, PT, PT, R6, -0x100000, RZ ;  /* 0xfff00000060c7810 */ /* 0x000fce0007ffe0ff */
[----:B------:R-:W-:Y:S05]  /*02b0*/  CALL.REL.NOINC `($__internal_7_$__cuda_sm20_dblrcp_rn_slowpath_v3) ;  /* 0x0000000400507944 */ /* 0x000fea0003c00000 */
.L_x_163:
[----:B------:R-:W0:Y:S01]  /*02c0*/  LDC R10, c[0x0][0x390] ;  /* 0x0000e400ff0a7b82 */ /* 0x000e220000000800 */
[----:B------:R-:W1:Y:S01]  /*02d0*/  LDCU UR5, c[0x0][0x370] ;  /* 0x00006e00ff0577ac */ /* 0x000e620008000800 */
[----:B------:R-:W2:Y:S06]  /*02e0*/  LDCU.64 UR6, c[0x0][0x358] ;  /* 0x00006b00ff0677ac */ /* 0x000eac0008000a00 */
[----:B------:R-:W3:Y:S08]  /*02f0*/  LDC R13, c[0x0][0x38c] ;  /* 0x0000e300ff0d7b82 */ /* 0x000ef00000000800 */
[----:B------:R-:W4:Y:S01]  /*0300*/  LDC.64 R6, c[0x0][0x380] ;  /* 0x0000e000ff067b82 */ /* 0x000f220000000a00 */
[----:B-1----:R-:W-:-:S07]  /*0310*/  IMAD R2, R0, UR5, RZ ;  /* 0x0000000500027c24 */ /* 0x002fce000f8e02ff */
.L_x_169:
[----:B01----:R-:W-:Y:S01]  /*0320*/  IABS R3, R10 ;  /* 0x0000000a00037213 */ /* 0x003fe20000000000 */
[----:B------:R-:W-:Y:S03]  /*0330*/  BSSY.RECONVERGENT B0, `(.L_x_164) ;  /* 0x000002e000007945 */ /* 0x000fe60003800200 */
[----:B------:R-:W0:Y:S08]  /*0340*/  I2F.RP R0, R3 ;  /* 0x0000000300007306 */ /* 0x000e300000209400 */
[----:B0-----:R-:W0:Y:S02]  /*0350*/  MUFU.RCP R0, R0 ;  /* 0x0000000000007308 */ /* 0x001e240000001000 */
[----:B0-----:R-:W-:-:S06]  /*0360*/  VIADD R14, R0, 0xffffffe ;  /* 0x0ffffffe000e7836 */ /* 0x001fcc0000000000 */
[----:B------:R0:W1:Y:S02]  /*0370*/  F2I.FTZ.U32.TRUNC.NTZ R15, R14 ;  /* 0x0000000e000f7305 */ /* 0x000064000021f000 */
[----:B0-----:R-:W-:Y:S02]  /*0380*/  IMAD.MOV.U32 R14, RZ, RZ, RZ ;  /* 0x000000ffff0e7224 */ /* 0x001fe400078e00ff */
[----:B-1----:R-:W-:-:S04]  /*0390*/  IMAD.MOV R12, RZ, RZ, -R15 ;  /* 0x000000ffff0c7224 */ /* 0x002fc800078e0a0f */
[----:B------:R-:W-:Y:S01]  /*03a0*/  IMAD R17, R12, R3, RZ ;  /* 0x000000030c117224 */ /* 0x000fe200078e02ff */
[----:B------:R-:W-:-:S03]  /*03b0*/  IABS R12, R11 ;  /* 0x0000000b000c7213 */ /* 0x000fc60000000000 */
[----:B------:R-:W-:-:S06]  /*03c0*/  IMAD.HI.U32 R15, R15, R17, R14 ;  /* 0x000000110f0f7227 */ /* 0x000fcc00078e000e */
[----:B------:R-:W-:-:S05]  /*03d0*/  IMAD.HI.U32 R15, R15, R12, RZ ;  /* 0x0000000c0f0f7227 */ /* 0x000fca00078e00ff */
[----:B------:R-:W-:-:S05]  /*03e0*/  IADD3 R0, PT, PT, -R15, RZ, RZ ;  /* 0x000000ff0f007210 */ /* 0x000fca0007ffe1ff */
[----:B------:R-:W-:-:S05]  /*03f0*/  IMAD R0, R3, R0, R12 ;  /* 0x0000000003007224 */ /* 0x000fca00078e020c */
[----:B------:R-:W-:-:S13]  /*0400*/  ISETP.GT.U32.AND P2, PT, R3, R0, PT ;  /* 0x000000000300720c */ /* 0x000fda0003f44070 */
[----:B------:R-:W-:Y:S02]  /*0410*/  @!P2 IMAD.IADD R0, R0, 0x1, -R3 ;  /* 0x000000010000a824 */ /* 0x000fe400078e0a03 */
[----:B------:R-:W-:Y:S01]  /*0420*/  @!P2 VIADD R15, R15, 0x1 ;  /* 0x000000010f0fa836 */ /* 0x000fe20000000000 */
[----:B------:R-:W-:Y:S02]  /*0430*/  ISETP.NE.AND P2, PT, R10, RZ, PT ;  /* 0x000000ff0a00720c */ /* 0x000fe40003f45270 */
[----:B------:R-:W-:Y:S02]  /*0440*/  ISETP.GE.U32.AND P0, PT, R0, R3, PT ;  /* 0x000000030000720c */ /* 0x000fe40003f06070 */
[----:B------:R-:W-:-:S04]  /*0450*/  LOP3.LUT R0, R11, R10, RZ, 0x3c, !PT ;  /* 0x0000000a0b007212 */ /* 0x000fc800078e3cff */
[----:B------:R-:W-:-:S07]  /*0460*/  ISETP.GE.AND P1, PT, R0, RZ, PT ;  /* 0x000000ff0000720c */ /* 0x000fce0003f26270 */
[----:B------:R-:W-:-:S06]  /*0470*/  @P0 VIADD R15, R15, 0x1 ;  /* 0x000000010f0f0836 */ /* 0x000fcc0000000000 */
[----:B------:R-:W-:Y:S02]  /*0480*/  @!P1 IADD3 R15, PT, PT, -R15, RZ, RZ ;  /* 0x000000ff0f0f9210 */ /* 0x000fe40007ffe1ff */
[----:B------:R-:W-:-:S04]  /*0490*/  @!P2 LOP3.LUT R15, RZ, R10, RZ, 0x33, !PT ;  /* 0x0000000aff0fa212 */ /* 0x000fc800078e33ff */
[----:B------:R-:W-:Y:S01]  /*04a0*/  I2FP.F32.S32 R3, R15 ;  /* 0x0000000f00037245 */ /* 0x000fe20000201400 */
[----:B------:R-:W-:-:S03]  /*04b0*/  IMAD.MOV R0, RZ, RZ, -R15 ;  /* 0x000000ffff007224 */ /* 0x000fc600078e0a0f */
[----:B------:R-:W0:Y:S01]  /*04c0*/  F2F.F64.F32 R14, R3 ;  /* 0x00000003000e7310 */ /* 0x000e220000201800 */
[----:B------:R-:W-:-:S07]  /*04d0*/  IMAD R0, R10, R0, R11 ;  /* 0x000000000a007224 */ /* 0x000fce00078e020b */
[----:B------:R-:W1:Y:S01]  /*04e0*/  I2F.F64 R16, R0 ;  /* 0x0000000000107312 */ /* 0x000e620000201c00 */
[----:B0-----:R-:W-:Y:S02]  /*04f0*/  DFMA R14, R14, R4, -0.5 ;  /* 0xbfe000000e0e742b */ /* 0x001fe40000000004 */
[----:B-1----:R-:W-:-:S08]  /*0500*/  DFMA R16, R16, R8, -0.5 ;  /* 0xbfe000001010742b */ /* 0x002fd00000000008 */
[----:B------:R-:W0:Y:S08]  /*0510*/  F2F.F32.F64 R14, R14 ;  /* 0x0000000e000e7310 */ /* 0x000e300000301000 */
[----:B------:R-:W1:Y:S01]  /*0520*/  F2F.F32.F64 R16, R16 ;  /* 0x0000001000107310 */ /* 0x000e620000301000 */
[----:B0-----:R-:W-:-:S04]  /*0530*/  FMUL R19, R14, R14 ;  /* 0x0000000e0e137220 */ /* 0x001fc80000400000 */
[----:B-1----:R-:W-:-:S04]  /*0540*/  FFMA R19, R16, R16, R19 ;  /* 0x0000001010137223 */ /* 0x002fc80000000013 */
[----:B------:R-:W-:Y:S01]  /*0550*/  VIADD R12, R19, 0xf3000000 ;  /* 0xf3000000130c7836 */ /* 0x000fe20000000000 */
[----:B------:R0:W1:Y:S04]  /*0560*/  MUFU.RSQ R18, R19 ;  /* 0x0000001300127308 */ /* 0x0000680000001400 */
[----:B------:R-:W-:-:S13]  /*0570*/  ISETP.GT.U32.AND P0, PT, R12, 0x727fffff, PT ;  /* 0x727fffff0c00780c */ /* 0x000fda0003f04070 */
[----:B01----:R-:W-:Y:S05]  /*0580*/  @!P0 BRA `(.L_x_165) ;  /* 0x0000000000108947 */ /* 0x003fea0003800000 */
[----:B------:R-:W-:-:S07]  /*0590*/  MOV R17, 0x5b0 ;  /* 0x000005b000117802 */ /* 0x000fce0000000f00 */
[----:B--234-:R-:W-:Y:S05]  /*05a0*/  CALL.REL.NOINC `($__internal_8_$__cuda_sm20_sqrt_rn_f32_slowpath) ;  /* 0x0000000400307944 */ /* 0x01cfea0003c00000 */
[----:B------:R-:W-:Y:S01]  /*05b0*/  IMAD.MOV.U32 R0, RZ, RZ, R3 ;  /* 0x000000ffff007224 */ /* 0x000fe200078e0003 */
[----:B------:R-:W-:Y:S06]  /*05c0*/  BRA `(.L_x_166) ;  /* 0x0000000000107947 */ /* 0x000fec0003800000 */
.L_x_165:
[----:B------:R-:W-:Y:S01]  /*05d0*/  FMUL.FTZ R0, R19, R18 ;  /* 0x0000001213007220 */ /* 0x000fe20000410000 */
[----:B------:R-:W-:-:S03]  /*05e0*/  FMUL.FTZ R12, R18, 0.5 ;  /* 0x3f000000120c7820 */ /* 0x000fc60000410000 */
[----:B------:R-:W-:-:S04]  /*05f0*/  FFMA R3, -R0, R0, R19 ;  /* 0x0000000000037223 */ /* 0x000fc80000000113 */
[----:B------:R-:W-:-:S07]  /*0600*/  FFMA R0, R3, R12, R0 ;  /* 0x0000000c03007223 */ /* 0x000fce0000000000 */
.L_x_166:
[----:B--2---:R-:W-:Y:S05]  /*0610*/  BSYNC.RECONVERGENT B0 ;  /* 0x0000000000007941 */ /* 0x004fea0003800200 */
.L_x_164:
[----:B---3--:R-:W0:Y:S01]  /*0620*/  MUFU.RCP R12, R13 ;  /* 0x0000000d000c7308 */ /* 0x008e220000001000 */
[----:B------:R-:W-:Y:S01]  /*0630*/  FMUL R0, R0, -R0 ;  /* 0x8000000000007220 */ /* 0x000fe20000400000 */
[----:B------:R-:W-:Y:S06]  /*0640*/  BSSY.RECONVERGENT B0, `(.L_x_167) ;  /* 0x000000b000007945 */ /* 0x000fec0003800200 */
[----:B------:R-:W1:Y:S01]  /*0650*/  FCHK P0, R0, R13 ;  /* 0x0000000d00007302 */ /* 0x000e620000000000 */
[----:B0-----:R-:W-:-:S04]  /*0660*/  FFMA R3, R12, -R13, 1 ;  /* 0x3f8000000c037423 */ /* 0x001fc8000000080d */
[----:B------:R-:W-:-:S04]  /*0670*/  FFMA R3, R12, R3, R12 ;  /* 0x000000030c037223 */ /* 0x000fc8000000000c */
[----:B------:R-:W-:-:S04]  /*0680*/  FFMA R12, R0, R3, RZ ;  /* 0x00000003000c7223 */ /* 0x000fc800000000ff */
[----:B------:R-:W-:-:S04]  /*0690*/  FFMA R14, R12, -R13, R0 ;  /* 0x8000000d0c0e7223 */ /* 0x000fc80000000000 */
[----:B------:R-:W-:Y:S01]  /*06a0*/  FFMA R3, R3, R14, R12 ;  /* 0x0000000e03037223 */ /* 0x000fe2000000000c */
[----:B-1----:R-:W-:Y:S06]  /*06b0*/  @!P0 BRA `(.L_x_168) ;  /* 0x00000000000c8947 */ /* 0x002fec0003800000 */
[----:B------:R-:W-:-:S07]  /*06c0*/  MOV R12, 0x6e0 ;  /* 0x000006e0000c7802 */ /* 0x000fce0000000f00 */
[----:B----4-:R-:W-:Y:S05]  /*06d0*/  CALL.REL.NOINC `($__internal_9_$__cuda_sm3x_div_rn_noftz_f32_slowpath) ;  /* 0x0000000400407944 */ /* 0x010fea0003c00000 */
[----:B------:R-:W-:-:S07]  /*06e0*/  MOV R3, R0 ;  /* 0x0000000000037202 */ /* 0x000fce0000000f00 */
.L_x_168:
[----:B------:R-:W-:Y:S05]  /*06f0*/  BSYNC.RECONVERGENT B0 ;  /* 0x0000000000007941 */ /* 0x000fea0003800200 */
.L_x_167:
[----:B------:R-:W-:Y:S02]  /*0700*/  IMAD.MOV.U32 R0, RZ, RZ, 0x3bbb989d ;  /* 0x3bbb989dff007424 */ /* 0x000fe400078e00ff */
[----:B------:R-:W-:Y:S02]  /*0710*/  IMAD.MOV.U32 R15, RZ, RZ, 0x437c0000 ;  /* 0x437c0000ff0f7424 */ /* 0x000fe400078e00ff */
[----:B------:R-:W-:-:S04]  /*0720*/  FFMA.SAT R0, R3, R0, 0.5 ;  /* 0x3f00000003007423 */ /* 0x000fc80000002000 */
[----:B------:R-:W-:Y:S01]  /*0730*/  FFMA.RM R0, R0, R15, 12582913 ;  /* 0x4b40000100007423 */ /* 0x000fe2000000400f */
[----:B----4-:R-:W-:Y:S01]  /*0740*/  IMAD.WIDE R14, R11, 0x8, R6 ;  /* 0x000000080b0e7825 */ /* 0x010fe200078e0206 */
[----:B------:R-:W-:-:S03]  /*0750*/  IADD3 R11, PT, PT, R2, R11, RZ ;  /* 0x0000000b020b7210 */ /* 0x000fc60007ffe0ff */
[C---:B------:R-:W-:Y:S01]  /*0760*/  FADD R12, R0.reuse, -12583039 ;  /* 0xcb40007f000c7421 */ /* 0x040fe20000000000 */
[----:B------:R-:W-:Y:S01]  /*0770*/  IMAD.SHL.U32 R0, R0, 0x800000, RZ ;  /* 0x0080000000007824 */ /* 0x000fe200078e00ff */
[----:B------:R-:W-:Y:S02]  /*0780*/  ISETP.GE.AND P0, PT, R11, UR4, PT ;  /* 0x000000040b007c0c */ /* 0x000fe4000bf06270 */
[----:B------:R-:W-:-:S04]  /*0790*/  FFMA R12, R3, 1.4426950216293334961, -R12 ;  /* 0x3fb8aa3b030c7823 */ /* 0x000fc8000000080c */
[----:B------:R-:W-:-:S04]  /*07a0*/  FFMA R12, R3, 1.925963033500011079e-08, R12 ;  /* 0x32a57060030c7823 */ /* 0x000fc8000000000c */
[----:B------:R-:W0:Y:S02]  /*07b0*/  MUFU.EX2 R3, R12 ;  /* 0x0000000c00037308 */ /* 0x000e240000000800 */
[----:B0-----:R-:W-:-:S05]  /*07c0*/  FMUL R3, R0, R3 ;  /* 0x0000000300037220 */ /* 0x001fca0000400000 */
[----:B------:R1:W-:Y:S01]  /*07d0*/  STG.E desc[UR6][R14.64], R3 ;  /* 0x000000030e007986 */ /* 0x0003e2000c101906 */
[----:B------:R-:W-:Y:S05]  /*07e0*/  @!P0 BRA `(.L_x_169) ;  /* 0xfffffff800cc8947 */ /* 0x000fea000383ffff */
[----:B------:R-:W-:Y:S05]  /*07f0*/  EXIT ;  /* 0x000000000000794d */ /* 0x000fea0003800000 */
        .weak           $__internal_7_$__cuda_sm20_dblrcp_rn_slowpath_v3
        .type           $__internal_7_$__cuda_sm20_dblrcp_rn_slowpath_v3,@function
        .size           $__internal_7_$__cuda_sm20_dblrcp_rn_slowpath_v3,($__internal_8_$__cuda_sm20_sqrt_rn_f32_slowpath - $__internal_7_$__cuda_sm20_dblrcp_rn_slowpath_v3)
$__internal_7_$__cuda_sm20_dblrcp_rn_slowpath_v3:
[----:B------:R-:W-:Y:S02]  /*0800*/  IMAD.MOV.U32 R6, RZ, RZ, R8 ;  /* 0x000000ffff067224 */ /* 0x000fe400078e0008 */
[----:B------:R-:W-:-:S06]  /*0810*/  IMAD.MOV.U32 R7, RZ, RZ, R3 ;  /* 0x000000ffff077224 */ /* 0x000fcc00078e0003 */
[----:B------:R-:W-:-:S14]  /*0820*/  DSETP.GTU.AND P0, PT, |R6|, +INF , PT ;  /* 0x7ff000000600742a */ /* 0x000fdc0003f0c200 */
[----:B------:R-:W-:Y:S05]  /*0830*/  @P0 BRA `(.L_x_170) ;  /* 0x00000000007c0947 */ /* 0x000fea0003800000 */
[----:B------:R-:W-:-:S05]  /*0840*/  LOP3.LUT R10, R3, 0x7fffffff, RZ, 0xc0, !PT ;  /* 0x7fffffff030a7812 */ /* 0x000fca00078ec0ff */
[----:B------:R-:W-:-:S05]  /*0850*/  VIADD R3, R10, 0xffffffff ;  /* 0xffffffff0a037836 */ /* 0x000fca0000000000 */
[----:B------:R-:W-:-:S13]  /*0860*/  ISETP.GE.U32.AND P0, PT, R3, 0x7fefffff, PT ;  /* 0x7fefffff0300780c */ /* 0x000fda0003f06070 */
[----:B------:R-:W-:Y:S02]  /*0870*/  @P0 LOP3.LUT R9, R7, 0x7ff00000, RZ, 0x3c, !PT ;  /* 0x7ff0000007090812 */ /* 0x000fe400078e3cff */
[----:B------:R-:W-:Y:S01]  /*0880*/  @P0 MOV R8, RZ ;  /* 0x000000ff00080202 */ /* 0x000fe20000000f00 */
[----:B------:R-:W-:Y:S06]  /*0890*/  @P0 BRA `(.L_x_171) ;  /* 0x00000000006c0947 */ /* 0x000fec0003800000 */
[----:B------:R-:W-:-:S13]  /*08a0*/  ISETP.GE.U32.AND P0, PT, R10, 0x1000001, PT ;  /* 0x010000010a00780c */ /* 0x000fda0003f06070 */
[----:B------:R-:W-:Y:S05]  /*08b0*/  @!P0 BRA `(.L_x_172) ;  /* 0x0000000000348947 */ /* 0x000fea0003800000 */
[----:B------:R-:W-:Y:S02]  /*08c0*/  VIADD R9, R7, 0xc0200000 ;  /* 0xc020000007097836 */ /* 0x000fe40000000000 */
[----:B------:R-:W-:Y:S02]  /*08d0*/  IMAD.MOV.U32 R8, RZ, RZ, R6 ;  /* 0x000000ffff087224 */ /* 0x000fe400078e0006 */
[----:B------:R-:W0:Y:S04]  /*08e0*/  MUFU.RCP64H R13, R9 ;  /* 0x00000009000d7308 */ /* 0x000e280000001800 */
[----:B0-----:R-:W-:-:S08]  /*08f0*/  DFMA R14, -R8, R12, 1 ;  /* 0x3ff00000080e742b */ /* 0x001fd0000000010c */
[----:B------:R-:W-:-:S08]  /*0900*/  DFMA R14, R14, R14, R14 ;  /* 0x0000000e0e0e722b */ /* 0x000fd0000000000e */
[----:B------:R-:W-:-:S08]  /*0910*/  DFMA R14, R12, R14, R12 ;  /* 0x0000000e0c0e722b */ /* 0x000fd0000000000c */
[----:B------:R-:W-:-:S08]  /*0920*/  DFMA R12, -R8, R14, 1 ;  /* 0x3ff00000080c742b */ /* 0x000fd0000000010e */
[----:B------:R-:W-:-:S08]  /*0930*/  DFMA R12, R14, R12, R14 ;  /* 0x0000000c0e0c722b */ /* 0x000fd0000000000e */
[----:B------:R-:W-:-:S08]  /*0940*/  DMUL R12, R12, 2.2250738585072013831e-308 ;  /* 0x001000000c0c7828 */ /* 0x000fd00000000000 */
[----:B------:R-:W-:-:S08]  /*0950*/  DFMA R6, -R6, R12, 1 ;  /* 0x3ff000000606742b */ /* 0x000fd0000000010c */
[----:B------:R-:W-:-:S08]  /*0960*/  DFMA R6, R6, R6, R6 ;  /* 0x000000060606722b */ /* 0x000fd00000000006 */
[----:B------:R-:W-:Y:S01]  /*0970*/  DFMA R8, R12, R6, R12 ;  /* 0x000000060c08722b */ /* 0x000fe2000000000c */
[----:B------:R-:W-:Y:S10]  /*0980*/  BRA `(.L_x_171) ;  /* 0x0000000000307947 */ /* 0x000ff40003800000 */
.L_x_172:
[----:B------:R-:W-:Y:S01]  /*0990*/  DMUL R6, R6, 8.11296384146066816958e+31 ;  /* 0x4690000006067828 */ /* 0x000fe20000000000 */
[----:B------:R-:W-:-:S05]  /*09a0*/  IMAD.MOV.U32 R8, RZ, RZ, R12 ;  /* 0x000000ffff087224 */ /* 0x000fca00078e000c */
[----:B------:R-:W0:Y:S02]  /*09b0*/  MUFU.RCP64H R9, R7 ;  /* 0x0000000700097308 */ /* 0x000e240000001800 */
[----:B0-----:R-:W-:-:S08]  /*09c0*/  DFMA R12, -R6, R8, 1 ;  /* 0x3ff00000060c742b */ /* 0x001fd00000000108 */
[----:B------:R-:W-:-:S08]  /*09d0*/  DFMA R12, R12, R12, R12 ;  /* 0x0000000c0c0c722b */ /* 0x000fd0000000000c */
[----:B------:R-:W-:-:S08]  /*09e0*/  DFMA R12, R8, R12, R8 ;  /* 0x0000000c080c722b */ /* 0x000fd00000000008 */
[----:B------:R-:W-:-:S08]  /*09f0*/  DFMA R8, -R6, R12, 1 ;  /* 0x3ff000000608742b */ /* 0x000fd0000000010c */
[----:B------:R-:W-:-:S08]  /*0a00*/  DFMA R8, R12, R8, R12 ;  /* 0x000000080c08722b */ /* 0x000fd0000000000c */
[----:B------:R-:W-:Y:S01]  /*0a10*/  DMUL R8, R8, 8.11296384146066816958e+31 ;  /* 0x4690000008087828 */ /* 0x000fe20000000000 */
[----:B------:R-:W-:Y:S10]  /*0a20*/  BRA `(.L_x_171) ;  /* 0x0000000000087947 */ /* 0x000ff40003800000 */
.L_x_170:
[----:B------:R-:W-:Y:S02]  /*0a30*/  LOP3.LUT R9, R7, 0x80000, RZ, 0xfc, !PT ;  /* 0x0008000007097812 */ /* 0x000fe400078efcff */
[----:B------:R-:W-:-:S07]  /*0a40*/  MOV R8, R6 ;  /* 0x0000000600087202 */ /* 0x000fce0000000f00 */
.L_x_171:
[----:B------:R-:W-:-:S04]  /*0a50*/  IMAD.MOV.U32 R3, RZ, RZ, 0x0 ;  /* 0x00000000ff037424 */ /* 0x000fc800078e00ff */
[----:B------:R-:W-:Y:S05]  /*0a60*/  RET.REL.NODEC R2 `(_Z11init_kernelP6float2ffii) ;  /* 0xfffffff402647950 */ /* 0x000fea0003c3ffff */
        .weak           $__internal_8_$__cuda_sm20_sqrt_rn_f32_slowpath
        .type           $__internal_8_$__cuda_sm20_sqrt_rn_f32_slowpath,@function
        .size           $__internal_8_$__cuda_sm20_sqrt_rn_f32_slowpath,($__internal_9_$__cuda_sm3x_div_rn_noftz_f32_slowpath - $__internal_8_$__cuda_sm20_sqrt_rn_f32_slowpath)
$__internal_8_$__cuda_sm20_sqrt_rn_f32_slowpath:
[----:B------:R-:W-:-:S13]  /*0a70*/  LOP3.LUT P0, RZ, R19, 0x7fffffff, RZ, 0xc0, !PT ;  /* 0x7fffffff13ff7812 */ /* 0x000fda000780c0ff */
[----:B------:R-:W-:Y:S01]  /*0a80*/  @!P0 IMAD.MOV.U32 R3, RZ, RZ, R19 ;  /* 0x000000ffff038224 */ /* 0x000fe200078e0013 */
[----:B------:R-:W-:Y:S06]  /*0a90*/  @!P0 BRA `(.L_x_173) ;  /* 0x0000000000448947 */ /* 0x000fec0003800000 */
[----:B------:R-:W-:Y:S01]  /*0aa0*/  FSETP.GEU.FTZ.AND P0, PT, R19, RZ, PT ;  /* 0x000000ff1300720b */ /* 0x000fe20003f1e000 */
[----:B------:R-:W-:-:S12]  /*0ab0*/  IMAD.MOV.U32 R0, RZ, RZ, R19 ;  /* 0x000000ffff007224 */ /* 0x000fd800078e0013 */
[----:B------:R-:W-:Y:S01]  /*0ac0*/  @!P0 MOV R3, 0x7fffffff ;  /* 0x7fffffff00038802 */ /* 0x000fe20000000f00 */
[----:B------:R-:W-:Y:S06]  /*0ad0*/  @!P0 BRA `(.L_x_173) ;  /* 0x0000000000348947 */ /* 0x000fec0003800000 */
[----:B------:R-:W-:-:S13]  /*0ae0*/  FSETP.GTU.FTZ.AND P0, PT, |R0|, +INF , PT ;  /* 0x7f8000000000780b */ /* 0x000fda0003f1c200 */
[----:B------:R-:W-:Y:S01]  /*0af0*/  @P0 FADD.FTZ R3, R0, 1 ;  /* 0x3f80000000030421 */ /* 0x000fe20000010000 */
[----:B------:R-:W-:Y:S06]  /*0b00*/  @P0 BRA `(.L_x_173) ;  /* 0x0000000000280947 */ /* 0x000fec0003800000 */
[----:B------:R-:W-:-:S13]  /*0b10*/  FSETP.NEU.FTZ.AND P0, PT, |R0|, +INF , PT ;  /* 0x7f8000000000780b */ /* 0x000fda0003f1d200 */
[----:B------:R-:W-:-:S04]  /*0b20*/  @P0 FFMA R12, R0, 1.84467440737095516160e+19, RZ ;  /* 0x5f800000000c0823 */ /* 0x000fc800000000ff */
[----:B------:R-:W0:Y:S02]  /*0b30*/  @P0 MUFU.RSQ R3, R12 ;  /* 0x0000000c00030308 */ /* 0x000e240000001400 */
[----:B0-----:R-:W-:Y:S01]  /*0b40*/  @P0 FMUL.FTZ R15, R12, R3 ;  /* 0x000000030c0f0220 */ /* 0x001fe20000410000 */
[----:B------:R-:W-:Y:S01]  /*0b50*/  @P0 FMUL.FTZ R16, R3, 0.5 ;  /* 0x3f00000003100820 */ /* 0x000fe20000410000 */
[----:B------:R-:W-:Y:S02]  /*0b60*/  @!P0 IMAD.MOV.U32 R3, RZ, RZ, R0 ;  /* 0x000000ffff038224 */ /* 0x000fe400078e0000 */
[----:B------:R-:W-:-:S04]  /*0b70*/  @P0 FADD.FTZ R14, -R15, -RZ ;  /* 0x800000ff0f0e0221 */ /* 0x000fc80000010100 */
[----:B------:R-:W-:-:S04]  /*0b80*/  @P0 FFMA R14, R15, R14, R12 ;  /* 0x0000000e0f0e0223 */ /* 0x000fc8000000000c */
[----:B------:R-:W-:-:S04]  /*0b90*/  @P0 FFMA R14, R14, R16, R15 ;  /* 0x000000100e0e0223 */ /* 0x000fc8000000000f */
[----:B------:R-:W-:-:S07]  /*0ba0*/  @P0 FMUL.FTZ R3, R14, 2.3283064365386962891e-10 ;  /* 0x2f8000000e030820 */ /* 0x000fce0000410000 */
.L_x_173:
[----:B------:R-:W-:Y:S02]  /*0bb0*/  HFMA2 R15, -RZ, RZ, 0, 0 ;  /* 0x00000000ff0f7431 */ /* 0x000fe400000001ff */
[----:B------:R-:W-:-:S04]  /*0bc0*/  IMAD.MOV.U32 R14, RZ, RZ, R17 ;  /* 0x000000ffff0e7224 */ /* 0x000fc800078e0011 */
[----:B------:R-:W-:Y:S05]  /*0bd0*/  RET.REL.NODEC R14 `(_Z11init_kernelP6float2ffii) ;  /* 0xfffffff40e087950 */ /* 0x000fea0003c3ffff */
        .weak           $__internal_9_$__cuda_sm3x_div_rn_noftz_f32_slowpath
        .type           $__internal_9_$__cuda_sm3x_div_rn_noftz_f32_slowpath,@function
        .size           $__internal_9_$__cuda_sm3x_div_rn_noftz_f32_slowpath,(.L_x_205 - $__internal_9_$__cuda_sm3x_div_rn_noftz_f32_slowpath)
$__internal_9_$__cuda_sm3x_div_rn_noftz_f32_slowpath:
[----:B------:R-:W0:Y:S01]  /*0be0*/  LDC R3, c[0x0][0x38c] ;  /* 0x0000e300ff037b82 */ /* 0x000e220000000800 */
[----:B------:R-:W-:Y:S01]  /*0bf0*/  SHF.R.U32.HI R15, RZ, 0x17, R0 ;  /* 0x00000017ff0f7819 */ /* 0x000fe20000011600 */
[----:B------:R-:W1:Y:S01]  /*0c00*/  LDCU UR5, c[0x0][0x38c] ;  /* 0x00007180ff0577ac */ /* 0x000e620008000800 */
[----:B------:R-:W-:Y:S01]  /*0c10*/  BSSY.RECONVERGENT B1, `(.L_x_174) ;  /* 0x0000064000017945 */ /* 0x000fe20003800200 */
[----:B------:R-:W-:Y:S02]  /*0c20*/  MOV R16, R0 ;  /* 0x0000000000107202 */ /* 0x000fe40000000f00 */
[----:B------:R-:W-:-:S05]  /*0c30*/  LOP3.LUT R20, R15, 0xff, RZ, 0xc0, !PT ;  /* 0x000000ff0f147812 */ /* 0x000fca00078ec0ff */
[----:B------:R-:W-:Y:S02]  /*0c40*/  VIADD R19, R20, 0xffffffff ;  /* 0xffffffff14137836 */ /* 0x000fe40000000000 */
[----:B-1----:R-:W-:Y:S01]  /*0c50*/  IMAD.U32 R17, RZ, RZ, UR5 ;  /* 0x00000005ff117e24 */ /* 0x002fe2000f8e00ff */
[----:B0-----:R-:W-:-:S04]  /*0c60*/  SHF.R.U32.HI R14, RZ, 0x17, R3 ;  /* 0x00000017ff0e7819 */ /* 0x001fc80000011603 */
[----:B------:R-:W-:-:S05]  /*0c70*/  LOP3.LUT R14, R14, 0xff, RZ, 0xc0, !PT ;  /* 0x000000ff0e0e7812 */ /* 0x000fca00078ec0ff */
[----:B------:R-:W-:-:S05]  /*0c80*/  VIADD R18, R14, 0xffffffff ;  /* 0xffffffff0e127836 */ /* 0x000fca0000000000 */
        /* <DEDUP_REMOVED lines=25> */
[----:B------:R-:W-:Y:S01]  /*0e20*/  @!P1 FFMA R17, R3, 1.84467440737095516160e+19, RZ ;  /* 0x5f80000003119823 */ /* 0x000fe200000000ff */
[----:B------:R-:W-:-:S07]  /*0e30*/  @!P1 VIADD R15, R15, 0x40 ;  /* 0x000000400f0f9836 */ /* 0x000fce0000000000 */
.L_x_175:
[----:B------:R-:W-:Y:S01]  /*0e40*/  LEA R0, R14, 0xc0800000, 0x17 ;  /* 0xc08000000e007811 */ /* 0x000fe200078eb8ff */
[----:B------:R-:W-:Y:S03]  /*0e50*/  BSSY.RECONVERGENT B2, `(.L_x_180) ;  /* 0x0000036000027945 */ /* 0x000fe60003800200 */
[----:B------:R-:W-:Y:S01]  /*0e60*/  IADD3 R18, PT, PT, -R0, R17, RZ ;  /* 0x0000001100127210 */ /* 0x000fe20007ffe1ff */
[----:B------:R-:W-:-:S03]  /*0e70*/  VIADD R17, R20, 0xffffff81 ;  /* 0xffffff8114117836 */ /* 0x000fc60000000000 */
        /* <DEDUP_REMOVED lines=26> */
[C---:B------:R-:W-:Y:S01]  /*1020*/  VIADD R16, R17.reuse, 0x20 ;  /* 0x0000002011107836 */ /* 0x040fe20000000000 */
[C---:B------:R-:W-:Y:S02]  /*1030*/  ISETP.NE.AND P2, PT, R17.reuse, RZ, PT ;  /* 0x000000ff1100720c */ /* 0x040fe40003f45270 */
[----:B------:R-:W-:Y:S02]  /*1040*/  ISETP.NE.AND P1, PT, R17, RZ, PT ;  /* 0x000000ff1100720c */ /* 0x000fe40003f25270 */
[----:B------:R-:W-:Y:S01]  /*1050*/  LOP3.LUT R15, R14, 0x7fffff, RZ, 0xc0, !PT ;  /* 0x007fffff0e0f7812 */ /* 0x000fe200078ec0ff */
[CCC-:B------:R-:W-:Y:S01]  /*1060*/  FFMA.RP R14, R3.reuse, R19.reuse, R20.reuse ;  /* 0x00000013030e7223 */ /* 0x1c0fe20000008014 */
[----:B------:R-:W-:Y:S01]  /*1070*/  FFMA.RM R3, R3, R19, R20 ;  /* 0x0000001303037223 */ /* 0x000fe20000004014 */
[----:B------:R-:W-:Y:S02]  /*1080*/  IADD3 R17, PT, PT, -R17, RZ, RZ ;  /* 0x000000ff11117210 */ /* 0x000fe40007ffe1ff */
        /* <DEDUP_REMOVED lines=14> */
.L_x_182:
[----:B------:R-:W-:-:S04]  /*1170*/  LOP3.LUT R0, R0, 0x80000000, RZ, 0xc0, !PT ;  /* 0x8000000000007812 */ /* 0x000fc800078ec0ff */
[----:B------:R-:W-:Y:S01]  /*1180*/  LOP3.LUT R0, R0, 0x7f800000, RZ, 0xfc, !PT ;  /* 0x7f80000000007812 */ /* 0x000fe200078efcff */
[----:B------:R-:W-:Y:S06]  /*1190*/  BRA `(.L_x_183) ;  /* 0x0000000000047947 */ /* 0x000fec0003800000 */
.L_x_181:
[----:B------:R-:W-:-:S07]  /*11a0*/  IMAD R0, R15, 0x800000, R0 ;  /* 0x008000000f007824 */ /* 0x000fce00078e0200 */
.L_x_183:
[----:B------:R-:W-:Y:S05]  /*11b0*/  BSYNC.RECONVERGENT B2 ;  /* 0x0000000000027941 */ /* 0x000fea0003800200 */
.L_x_180:
[----:B------:R-:W-:Y:S05]  /*11c0*/  BRA `(.L_x_184) ;  /* 0x0000000000207947 */ /* 0x000fea0003800000 */
.L_x_179:
[----:B------:R-:W-:-:S04]  /*11d0*/  LOP3.LUT R0, R17, 0x80000000, R16, 0x48, !PT ;  /* 0x8000000011007812 */ /* 0x000fc800078e4810 */
[----:B------:R-:W-:Y:S01]  /*11e0*/  LOP3.LUT R0, R0, 0x7f800000, RZ, 0xfc, !PT ;  /* 0x7f80000000007812 */ /* 0x000fe200078efcff */
[----:B------:R-:W-:Y:S06]  /*11f0*/  BRA `(.L_x_184) ;  /* 0x0000000000147947 */ /* 0x000fec0003800000 */
.L_x_178:
[----:B------:R-:W-:Y:S01]  /*1200*/  LOP3.LUT R0, R17, 0x80000000, R16, 0x48, !PT ;  /* 0x8000000011007812 */ /* 0x000fe200078e4810 */
[----:B------:R-:W-:Y:S06]  /*1210*/  BRA `(.L_x_184) ;  /* 0x00000000000c7947 */ /* 0x000fec0003800000 */
.L_x_177:
[----:B------:R-:W0:Y:S01]  /*1220*/  MUFU.RSQ R0, -QNAN ;  /* 0xffc0000000007908 */ /* 0x000e220000001400 */
[----:B------:R-:W-:Y:S05]  /*1230*/  BRA `(.L_x_184) ;  /* 0x0000000000047947 */ /* 0x000fea0003800000 */
.L_x_176:
[----:B------:R-:W-:-:S07]  /*1240*/  FADD.FTZ R0, R0, R3 ;  /* 0x0000000300007221 */ /* 0x000fce0000010000 */
.L_x_184:
[----:B------:R-:W-:Y:S05]  /*1250*/  BSYNC.RECONVERGENT B1 ;  /* 0x0000000000017941 */ /* 0x000fea0003800200 */
.L_x_174:
[----:B------:R-:W-:Y:S01]  /*1260*/  MOV R14, R12 ;  /* 0x0000000c000e7202 */ /* 0x000fe20000000f00 */
[----:B------:R-:W-:-:S04]  /*1270*/  IMAD.MOV.U32 R15, RZ, RZ, 0x0 ;  /* 0x00000000ff0f7424 */ /* 0x000fc800078e00ff */
[----:B0-----:R-:W-:Y:S05]  /*1280*/  RET.REL.NODEC R14 `(_Z11init_kernelP6float2ffii) ;  /* 0xffffffec0e5c7950 */ /* 0x001fea0003c3ffff */
.L_x_185:
        /* <DEDUP_REMOVED lines=15> */
.L_x_205:


//--------------------- .nv.global.init           --------------------------
	.section	.nv.global.init,"aw",@progbits
	.align	4
.nv.global.init:
	.type		__cudart_i2opi_f,@object
	.size		__cudart_i2opi_f,(.L_0 - __cudart_i2opi_f)
__cudart_i2opi_f:
        /*0000*/ 	.byte	0x41, 0x90, 0x43, 0x3c, 0x99, 0x95, 0x62, 0xdb, 0xc0, 0xdd, 0x34, 0xf5, 0xd1, 0x57, 0x27, 0xfc
        /*0010*/ 	.byte	0x29, 0x15, 0x44, 0x4e, 0x6e, 0x83, 0xf9, 0xa2
.L_0:


//--------------------- .nv.shared._Z4normP6float2Phffi --------------------------
	.section	.nv.shared._Z4normP6float2Phffi,"aw",@nobits
	.sectionflags	@""
	.align	16
	.zero		1024


//--------------------- .nv.shared.reserved.0     --------------------------
	.section	.nv.shared.reserved.0,"aw",@nobits
	.weak		__nv_reservedSMEM_offset_0_alias
	.size		__nv_reservedSMEM_offset_0_alias, 0, 64
	.other		__nv_reservedSMEM_offset_0_alias,@"STO_CUDA_RESERVED_SHARED STV_DEFAULT"
__nv_reservedSMEM_offset_0_alias:
	.zero		0
	.zero		64


//--------------------- .nv.shared._Z11vevid_phaseP6float2Phfm --------------------------
	.section	.nv.shared._Z11vevid_phaseP6float2Phfm,"aw",@nobits
	.sectionflags	@""
	.align	16
	.zero		1024


//--------------------- .nv.shared._Z5phaseP6float2Phfm --------------------------
	.section	.nv.shared._Z5phaseP6float2Phfm,"aw",@nobits
	.sectionflags	@""
	.align	16
	.zero		1024


//--------------------- .nv.shared._Z8hadamardP6float2S0_m --------------------------
	.section	.nv.shared._Z8hadamardP6float2S0_m,"aw",@nobits
	.sectionflags	@""
	.align	16
	.zero		1024


//--------------------- .nv.shared._Z8populateP6float2Phfm --------------------------
	.section	.nv.shared._Z8populateP6float2Phfm,"aw",@nobits
	.sectionflags	@""
	.align	16
	.zero		1024


//--------------------- .nv.shared._Z8fftshiftP6float2mm --------------------------
	.section	.nv.shared._Z8fftshiftP6float2mm,"aw",@nobits
	.sectionflags	@""
	.align	16
	.zero		1024


//--------------------- .nv.shared._Z5scaleP6float2fm --------------------------
	.section	.nv.shared._Z5scaleP6float2fm,"aw",@nobits
	.sectionflags	@""
	.align	16
	.zero		1024


//--------------------- .nv.shared._Z9scale_expP6float2fm --------------------------
	.section	.nv.shared._Z9scale_expP6float2fm,"aw",@nobits
	.sectionflags	@""
	.align	16
	.zero		1024


//--------------------- .nv.shared._Z13HSV2BGRKernelPhiii --------------------------
	.section	.nv.shared._Z13HSV2BGRKernelPhiii,"aw",@nobits
	.sectionflags	@""
	.align	16
	.zero		1024


//--------------------- .nv.shared._Z13BGR2HSVKernelPhiii --------------------------
	.section	.nv.shared._Z13BGR2HSVKernelPhiii,"aw",@nobits
	.sectionflags	@""
	.align	16
	.zero		1024


//--------------------- .nv.shared._Z14min_max_reduceP6float2PfS1_m --------------------------
	.section	.nv.shared._Z14min_max_reduceP6float2PfS1_m,"aw",@nobits
	.sectionflags	@""
	.align	16
	.zero		1024


//--------------------- .nv.shared._Z10max_reducePK6float2Pfm --------------------------
	.section	.nv.shared._Z10max_reducePK6float2Pfm,"aw",@nobits
	.sectionflags	@""
	.align	16
	.zero		1024


//--------------------- .nv.shared._Z11init_kernelP6float2ffii --------------------------
	.section	.nv.shared._Z11init_kernelP6float2ffii,"aw",@nobits
	.sectionflags	@""
	.align	16
	.zero		1024


//--------------------- .nv.constant0._Z4normP6float2Phffi --------------------------
	.section	.nv.constant0._Z4normP6float2Phffi,"a",@progbits
	.sectionflags	@""
	.align	4
.nv.constant0._Z4normP6float2Phffi:
	.zero		924


//--------------------- .nv.constant0._Z11vevid_phaseP6float2Phfm --------------------------
	.section	.nv.constant0._Z11vevid_phaseP6float2Phfm,"a",@progbits
	.sectionflags	@""
	.align	4
.nv.constant0._Z11vevid_phaseP6float2Phfm:
	.zero		928


//--------------------- .nv.constant0._Z5phaseP6float2Phfm --------------------------
	.section	.nv.constant0._Z5phaseP6float2Phfm,"a",@progbits
	.sectionflags	@""
	.align	4
.nv.constant0._Z5phaseP6float2Phfm:
	.zero		928


//--------------------- .nv.constant0._Z8hadamardP6float2S0_m --------------------------
	.section	.nv.constant0._Z8hadamardP6float2S0_m,"a",@progbits
	.sectionflags	@""
	.align	4
.nv.constant0._Z8hadamardP6float2S0_m:
	.zero		920


//--------------------- .nv.constant0._Z8populateP6float2Phfm --------------------------
	.section	.nv.constant0._Z8populateP6float2Phfm,"a",@progbits
	.sectionflags	@""
	.align	4
.nv.constant0._Z8populateP6float2Phfm:
	.zero		928


//--------------------- .nv.constant0._Z8fftshiftP6float2mm --------------------------
	.section	.nv.constant0._Z8fftshiftP6float2mm,"a",@progbits
	.sectionflags	@""
	.align	4
.nv.constant0._Z8fftshiftP6float2mm:
	.zero		920


//--------------------- .nv.constant0._Z5scaleP6float2fm --------------------------
	.section	.nv.constant0._Z5scaleP6float2fm,"a",@progbits
	.sectionflags	@""
	.align	4
.nv.constant0._Z5scaleP6float2fm:
	.zero		920


//--------------------- .nv.constant0._Z9scale_expP6float2fm --------------------------
	.section	.nv.constant0._Z9scale_expP6float2fm,"a",@progbits
	.sectionflags	@""
	.align	4
.nv.constant0._Z9scale_expP6float2fm:
	.zero		920


//--------------------- .nv.constant0._Z13HSV2BGRKernelPhiii --------------------------
	.section	.nv.constant0._Z13HSV2BGRKernelPhiii,"a",@progbits
	.sectionflags	@""
	.align	4
.nv.constant0._Z13HSV2BGRKernelPhiii:
	.zero		916


//--------------------- .nv.constant0._Z13BGR2HSVKernelPhiii --------------------------
	.section	.nv.constant0._Z13BGR2HSVKernelPhiii,"a",@progbits
	.sectionflags	@""
	.align	4
.nv.constant0._Z13BGR2HSVKernelPhiii:
	.zero		916


//--------------------- .nv.constant0._Z14min_max_reduceP6float2PfS1_m --------------------------
	.section	.nv.constant0._Z14min_max_reduceP6float2PfS1_m,"a",@progbits
	.sectionflags	@""
	.align	4
.nv.constant0._Z14min_max_reduceP6float2PfS1_m:
	.zero		928


//--------------------- .nv.constant0._Z10max_reducePK6float2Pfm --------------------------
	.section	.nv.constant0._Z10max_reducePK6float2Pfm,"a",@progbits
	.sectionflags	@""
	.align	4
.nv.constant0._Z10max_reducePK6float2Pfm:
	.zero		920


//--------------------- .nv.constant0._Z11init_kernelP6float2ffii --------------------------
	.section	.nv.constant0._Z11init_kernelP6float2ffii,"a",@progbits
	.sectionflags	@""
	.align	4
.nv.constant0._Z11init_kernelP6float2ffii:
	.zero		920


//--------------------- SYMBOLS --------------------------

	.type		.nv.reservedSmem.offset0,@object
	.size		.nv.reservedSmem.offset0,0x4
	.type		.nv.reservedSmem.cap,@object
	.size		.nv.reservedSmem.cap,0x4
